//
// Generated by NVIDIA NVVM Compiler
//
// Compiler Build ID: CL-36424714
// Cuda compilation tools, release 13.0, V13.0.88
// Based on NVVM 20.0.0
//

.version 9.0
.target sm_100
.address_size 64

	// .globl	_Z11convolutionPK5pixeliiPKfiPS_
.extern .shared .align 16 .b8 sMatrix[];

.visible .entry _Z11convolutionPK5pixeliiPKfiPS_(
	.param .u64 .ptr .align 1 _Z11convolutionPK5pixeliiPKfiPS__param_0,
	.param .u32 _Z11convolutionPK5pixeliiPKfiPS__param_1,
	.param .u32 _Z11convolutionPK5pixeliiPKfiPS__param_2,
	.param .u64 .ptr .align 1 _Z11convolutionPK5pixeliiPKfiPS__param_3,
	.param .u32 _Z11convolutionPK5pixeliiPKfiPS__param_4,
	.param .u64 .ptr .align 1 _Z11convolutionPK5pixeliiPKfiPS__param_5
)
{
	.reg .pred 	%p<22>;
	.reg .b16 	%rs<92>;
	.reg .b32 	%r<286>;
	.reg .b32 	%f<168>;
	.reg .b64 	%rd<30>;
	.reg .b64 	%fd<17>;

	ld.param.u64 	%rd4, [_Z11convolutionPK5pixeliiPKfiPS__param_0];
	ld.param.u32 	%r51, [_Z11convolutionPK5pixeliiPKfiPS__param_1];
	ld.param.u32 	%r52, [_Z11convolutionPK5pixeliiPKfiPS__param_2];
	ld.param.u64 	%rd2, [_Z11convolutionPK5pixeliiPKfiPS__param_3];
	ld.param.u32 	%r53, [_Z11convolutionPK5pixeliiPKfiPS__param_4];
	cvta.to.global.u64 	%rd1, %rd4;
	mul.lo.s32 	%r1, %r53, %r53;
	shr.u32 	%r54, %r53, 31;
	add.s32 	%r55, %r53, %r54;
	shr.s32 	%r2, %r55, 1;
	and.b32  	%r56, %r55, -2;
	add.s32 	%r3, %r56, 31;
	mov.u32 	%r57, %ctaid.x;
	mov.u32 	%r4, %ntid.x;
	mov.u32 	%r5, %tid.x;
	mad.lo.s32 	%r6, %r57, %r4, %r5;
	mov.u32 	%r58, %ctaid.y;
	mov.u32 	%r7, %ntid.y;
	mov.u32 	%r8, %tid.y;
	mad.lo.s32 	%r9, %r58, %r7, %r8;
	max.u32 	%r59, %r5, %r8;
	setp.ge.u32 	%p1, %r59, %r53;
	@%p1 bra 	$L__BB0_2;
	cvta.to.global.u64 	%rd5, %rd2;
	mad.lo.s32 	%r60, %r53, %r8, %r5;
	mul.wide.u32 	%rd6, %r60, 4;
	add.s64 	%rd7, %rd5, %rd6;
	ld.global.f32 	%f40, [%rd7];
	shl.b32 	%r61, %r60, 2;
	mov.u32 	%r62, sMatrix;
	add.s32 	%r63, %r62, %r61;
	st.shared.f32 	[%r63], %f40;
$L__BB0_2:
	shl.b32 	%r64, %r1, 2;
	mov.u32 	%r65, sMatrix;
	add.s32 	%r10, %r65, %r64;
	add.s32 	%r11, %r2, %r5;
	add.s32 	%r12, %r2, %r8;
	add.s32 	%r13, %r51, -1;
	min.s32 	%r14, %r13, %r6;
	add.s32 	%r15, %r52, -1;
	min.s32 	%r16, %r15, %r9;
	mul.lo.s32 	%r17, %r3, %r12;
	add.s32 	%r66, %r17, %r11;
	shl.b32 	%r67, %r66, 2;
	add.s32 	%r18, %r10, %r67;
	mul.lo.s32 	%r19, %r16, %r51;
	sub.s32 	%r68, %r14, %r19;
	mul.wide.s32 	%rd8, %r68, 4;
	add.s64 	%rd9, %rd1, %rd8;
	ld.global.u8 	%r69, [%rd9+3];
	ld.global.u8 	%r70, [%rd9+2];
	prmt.b32 	%r71, %r70, %r69, 0x3340U;
	ld.global.u8 	%r72, [%rd9+1];
	ld.global.u8 	%r73, [%rd9];
	prmt.b32 	%r74, %r73, %r72, 0x3340U;
	prmt.b32 	%r75, %r74, %r71, 0x5410U;
	st.shared.u32 	[%r18], %r75;
	setp.ge.u32 	%p2, %r5, %r2;
	@%p2 bra 	$L__BB0_5;
	sub.s32 	%r76, %r14, %r2;
	max.s32 	%r20, %r76, 0;
	add.s32 	%r77, %r20, %r19;
	mul.wide.s32 	%rd10, %r77, 4;
	add.s64 	%rd11, %rd1, %rd10;
	add.s32 	%r78, %r17, %r5;
	shl.b32 	%r79, %r78, 2;
	add.s32 	%r80, %r10, %r79;
	ld.global.u8 	%r81, [%rd11+3];
	ld.global.u8 	%r82, [%rd11+2];
	prmt.b32 	%r83, %r82, %r81, 0x3340U;
	ld.global.u8 	%r84, [%rd11+1];
	ld.global.u8 	%r85, [%rd11];
	prmt.b32 	%r86, %r85, %r84, 0x3340U;
	prmt.b32 	%r87, %r86, %r83, 0x5410U;
	st.shared.u32 	[%r80], %r87;
	setp.ge.u32 	%p3, %r8, %r2;
	@%p3 bra 	$L__BB0_5;
	sub.s32 	%r88, %r16, %r2;
	max.s32 	%r89, %r88, 0;
	mad.lo.s32 	%r90, %r89, %r51, %r20;
	mul.wide.s32 	%rd12, %r90, 4;
	add.s64 	%rd13, %rd1, %rd12;
	mad.lo.s32 	%r91, %r3, %r8, %r5;
	shl.b32 	%r92, %r91, 2;
	add.s32 	%r93, %r10, %r92;
	ld.global.u8 	%r94, [%rd13+3];
	ld.global.u8 	%r95, [%rd13+2];
	prmt.b32 	%r96, %r95, %r94, 0x3340U;
	ld.global.u8 	%r97, [%rd13+1];
	ld.global.u8 	%r98, [%rd13];
	prmt.b32 	%r99, %r98, %r97, 0x3340U;
	prmt.b32 	%r100, %r99, %r96, 0x5410U;
	st.shared.u32 	[%r93], %r100;
$L__BB0_5:
	setp.ge.u32 	%p4, %r8, %r2;
	@%p4 bra 	$L__BB0_8;
	sub.s32 	%r101, %r16, %r2;
	max.s32 	%r102, %r101, 0;
	mul.lo.s32 	%r21, %r102, %r51;
	add.s32 	%r103, %r21, %r14;
	mul.wide.s32 	%rd14, %r103, 4;
	add.s64 	%rd15, %rd1, %rd14;
	mad.lo.s32 	%r104, %r3, %r8, %r11;
	shl.b32 	%r105, %r104, 2;
	add.s32 	%r22, %r10, %r105;
	ld.global.u8 	%r106, [%rd15+3];
	ld.global.u8 	%r107, [%rd15+2];
	prmt.b32 	%r108, %r107, %r106, 0x3340U;
	ld.global.u8 	%r109, [%rd15+1];
	ld.global.u8 	%r110, [%rd15];
	prmt.b32 	%r111, %r110, %r109, 0x3340U;
	prmt.b32 	%r112, %r111, %r108, 0x5410U;
	st.shared.u32 	[%r22], %r112;
	sub.s32 	%r113, %r4, %r2;
	setp.lt.u32 	%p5, %r5, %r113;
	@%p5 bra 	$L__BB0_8;
	add.s32 	%r114, %r2, %r14;
	min.s32 	%r115, %r114, %r51;
	add.s32 	%r116, %r21, %r115;
	mul.wide.s32 	%rd16, %r116, 4;
	add.s64 	%rd17, %rd1, %rd16;
	shl.b32 	%r117, %r2, 2;
	add.s32 	%r118, %r22, %r117;
	ld.global.u8 	%r119, [%rd17+3];
	ld.global.u8 	%r120, [%rd17+2];
	prmt.b32 	%r121, %r120, %r119, 0x3340U;
	ld.global.u8 	%r122, [%rd17+1];
	ld.global.u8 	%r123, [%rd17];
	prmt.b32 	%r124, %r123, %r122, 0x3340U;
	prmt.b32 	%r125, %r124, %r121, 0x5410U;
	st.shared.u32 	[%r118], %r125;
$L__BB0_8:
	sub.s32 	%r126, %r4, %r2;
	setp.lt.u32 	%p6, %r5, %r126;
	@%p6 bra 	$L__BB0_11;
	add.s32 	%r127, %r2, %r14;
	min.s32 	%r23, %r127, %r13;
	add.s32 	%r128, %r23, %r19;
	mul.wide.s32 	%rd18, %r128, 4;
	add.s64 	%rd19, %rd1, %rd18;
	shl.b32 	%r129, %r2, 2;
	add.s32 	%r130, %r18, %r129;
	ld.global.u8 	%r131, [%rd19+3];
	ld.global.u8 	%r132, [%rd19+2];
	prmt.b32 	%r133, %r132, %r131, 0x3340U;
	ld.global.u8 	%r134, [%rd19+1];
	ld.global.u8 	%r135, [%rd19];
	prmt.b32 	%r136, %r135, %r134, 0x3340U;
	prmt.b32 	%r137, %r136, %r133, 0x5410U;
	st.shared.u32 	[%r130], %r137;
	sub.s32 	%r138, %r7, %r2;
	setp.lt.u32 	%p7, %r8, %r138;
	@%p7 bra 	$L__BB0_11;
	add.s32 	%r139, %r2, %r16;
	min.s32 	%r140, %r15, %r139;
	mad.lo.s32 	%r141, %r140, %r51, %r23;
	mul.wide.s32 	%rd20, %r141, 4;
	add.s64 	%rd21, %rd1, %rd20;
	add.s32 	%r142, %r12, %r2;
	add.s32 	%r143, %r11, %r2;
	mad.lo.s32 	%r144, %r142, %r3, %r143;
	shl.b32 	%r145, %r144, 2;
	add.s32 	%r146, %r10, %r145;
	ld.global.u8 	%r147, [%rd21+3];
	ld.global.u8 	%r148, [%rd21+2];
	prmt.b32 	%r149, %r148, %r147, 0x3340U;
	ld.global.u8 	%r150, [%rd21+1];
	ld.global.u8 	%r151, [%rd21];
	prmt.b32 	%r152, %r151, %r150, 0x3340U;
	prmt.b32 	%r153, %r152, %r149, 0x5410U;
	st.shared.u32 	[%r146], %r153;
$L__BB0_11:
	sub.s32 	%r154, %r7, %r2;
	setp.lt.u32 	%p8, %r8, %r154;
	@%p8 bra 	$L__BB0_14;
	setp.ge.u32 	%p9, %r5, %r2;
	add.s32 	%r155, %r2, %r16;
	min.s32 	%r156, %r15, %r155;
	mul.lo.s32 	%r24, %r156, %r51;
	add.s32 	%r157, %r24, %r14;
	mul.wide.s32 	%rd22, %r157, 4;
	add.s64 	%rd23, %rd1, %rd22;
	add.s32 	%r158, %r12, %r2;
	mul.lo.s32 	%r25, %r158, %r3;
	add.s32 	%r159, %r25, %r11;
	shl.b32 	%r160, %r159, 2;
	add.s32 	%r161, %r10, %r160;
	ld.global.u8 	%r162, [%rd23+3];
	ld.global.u8 	%r163, [%rd23+2];
	prmt.b32 	%r164, %r163, %r162, 0x3340U;
	ld.global.u8 	%r165, [%rd23+1];
	ld.global.u8 	%r166, [%rd23];
	prmt.b32 	%r167, %r166, %r165, 0x3340U;
	prmt.b32 	%r168, %r167, %r164, 0x5410U;
	st.shared.u32 	[%r161], %r168;
	@%p9 bra 	$L__BB0_14;
	sub.s32 	%r169, %r14, %r2;
	max.s32 	%r170, %r169, 0;
	add.s32 	%r171, %r24, %r170;
	mul.wide.s32 	%rd24, %r171, 4;
	add.s64 	%rd25, %rd1, %rd24;
	add.s32 	%r172, %r25, %r5;
	shl.b32 	%r173, %r172, 2;
	add.s32 	%r174, %r10, %r173;
	ld.global.u8 	%r175, [%rd25+3];
	ld.global.u8 	%r176, [%rd25+2];
	prmt.b32 	%r177, %r176, %r175, 0x3340U;
	ld.global.u8 	%r178, [%rd25+1];
	ld.global.u8 	%r179, [%rd25];
	prmt.b32 	%r180, %r179, %r178, 0x3340U;
	prmt.b32 	%r181, %r180, %r177, 0x5410U;
	st.shared.u32 	[%r174], %r181;
$L__BB0_14:
	setp.gt.s32 	%p10, %r6, %r51;
	setp.ge.s32 	%p11, %r9, %r52;
	or.pred  	%p12, %p10, %p11;
	@%p12 bra 	$L__BB0_31;
	setp.lt.s32 	%p13, %r53, 1;
	mov.f64 	%fd14, 0d0000000000000000;
	mov.f64 	%fd15, %fd14;
	mov.f64 	%fd16, %fd14;
	@%p13 bra 	$L__BB0_30;
	and.b32  	%r26, %r53, 7;
	and.b32  	%r27, %r53, 3;
	and.b32  	%r28, %r53, 2147483640;
	and.b32  	%r29, %r53, 1;
	neg.s32 	%r30, %r28;
	shl.b32 	%r184, %r5, 2;
	add.s32 	%r185, %r64, %r184;
	add.s32 	%r187, %r185, %r65;
	add.s32 	%r31, %r187, 16;
	shl.b32 	%r32, %r53, 2;
	mov.f32 	%f167, 0f00000000;
	mov.b32 	%r279, 0;
	mov.f32 	%f166, %f167;
	mov.f32 	%f165, %f167;
$L__BB0_17:
	setp.lt.u32 	%p14, %r53, 8;
	mul.lo.s32 	%r34, %r279, %r53;
	add.s32 	%r35, %r279, %r8;
	mad.lo.s32 	%r36, %r35, %r3, %r5;
	mov.b32 	%r284, 0;
	@%p14 bra 	$L__BB0_20;
	mul.lo.s32 	%r189, %r3, %r35;
	shl.b32 	%r190, %r189, 2;
	add.s32 	%r281, %r31, %r190;
	mad.lo.s32 	%r192, %r32, %r279, %r65;
	add.s32 	%r280, %r192, 16;
	mov.u32 	%r282, %r30;
$L__BB0_19:
	.pragma "nounroll";
	ld.shared.f32 	%f43, [%r280+-16];
	.pragma "used_bytes_mask 7";
	ld.shared.u32 	%r193, [%r281+-16];
	bfe.u32 	%r194, %r193, 0, 8;
	cvt.u16.u32 	%rs1, %r194;
	and.b16  	%rs2, %rs1, 255;
	bfe.u32 	%r195, %r193, 8, 8;
	cvt.u16.u32 	%rs3, %r195;
	and.b16  	%rs4, %rs3, 255;
	bfe.u32 	%r196, %r193, 16, 8;
	cvt.u16.u32 	%rs5, %r196;
	and.b16  	%rs6, %rs5, 255;
	cvt.rn.f32.u16 	%f44, %rs2;
	fma.rn.f32 	%f45, %f43, %f44, %f165;
	cvt.rn.f32.u16 	%f46, %rs4;
	fma.rn.f32 	%f47, %f43, %f46, %f166;
	cvt.rn.f32.u16 	%f48, %rs6;
	fma.rn.f32 	%f49, %f43, %f48, %f167;
	ld.shared.f32 	%f50, [%r280+-12];
	.pragma "used_bytes_mask 7";
	ld.shared.u32 	%r197, [%r281+-12];
	bfe.u32 	%r198, %r197, 0, 8;
	cvt.u16.u32 	%rs7, %r198;
	and.b16  	%rs8, %rs7, 255;
	bfe.u32 	%r199, %r197, 8, 8;
	cvt.u16.u32 	%rs9, %r199;
	and.b16  	%rs10, %rs9, 255;
	bfe.u32 	%r200, %r197, 16, 8;
	cvt.u16.u32 	%rs11, %r200;
	and.b16  	%rs12, %rs11, 255;
	cvt.rn.f32.u16 	%f51, %rs8;
	fma.rn.f32 	%f52, %f50, %f51, %f45;
	cvt.rn.f32.u16 	%f53, %rs10;
	fma.rn.f32 	%f54, %f50, %f53, %f47;
	cvt.rn.f32.u16 	%f55, %rs12;
	fma.rn.f32 	%f56, %f50, %f55, %f49;
	ld.shared.f32 	%f57, [%r280+-8];
	.pragma "used_bytes_mask 7";
	ld.shared.u32 	%r201, [%r281+-8];
	bfe.u32 	%r202, %r201, 0, 8;
	cvt.u16.u32 	%rs13, %r202;
	and.b16  	%rs14, %rs13, 255;
	bfe.u32 	%r203, %r201, 8, 8;
	cvt.u16.u32 	%rs15, %r203;
	and.b16  	%rs16, %rs15, 255;
	bfe.u32 	%r204, %r201, 16, 8;
	cvt.u16.u32 	%rs17, %r204;
	and.b16  	%rs18, %rs17, 255;
	cvt.rn.f32.u16 	%f58, %rs14;
	fma.rn.f32 	%f59, %f57, %f58, %f52;
	cvt.rn.f32.u16 	%f60, %rs16;
	fma.rn.f32 	%f61, %f57, %f60, %f54;
	cvt.rn.f32.u16 	%f62, %rs18;
	fma.rn.f32 	%f63, %f57, %f62, %f56;
	ld.shared.f32 	%f64, [%r280+-4];
	.pragma "used_bytes_mask 7";
	ld.shared.u32 	%r205, [%r281+-4];
	bfe.u32 	%r206, %r205, 0, 8;
	cvt.u16.u32 	%rs19, %r206;
	and.b16  	%rs20, %rs19, 255;
	bfe.u32 	%r207, %r205, 8, 8;
	cvt.u16.u32 	%rs21, %r207;
	and.b16  	%rs22, %rs21, 255;
	bfe.u32 	%r208, %r205, 16, 8;
	cvt.u16.u32 	%rs23, %r208;
	and.b16  	%rs24, %rs23, 255;
	cvt.rn.f32.u16 	%f65, %rs20;
	fma.rn.f32 	%f66, %f64, %f65, %f59;
	cvt.rn.f32.u16 	%f67, %rs22;
	fma.rn.f32 	%f68, %f64, %f67, %f61;
	cvt.rn.f32.u16 	%f69, %rs24;
	fma.rn.f32 	%f70, %f64, %f69, %f63;
	ld.shared.f32 	%f71, [%r280];
	.pragma "used_bytes_mask 7";
	ld.shared.u32 	%r209, [%r281];
	bfe.u32 	%r210, %r209, 0, 8;
	cvt.u16.u32 	%rs25, %r210;
	and.b16  	%rs26, %rs25, 255;
	bfe.u32 	%r211, %r209, 8, 8;
	cvt.u16.u32 	%rs27, %r211;
	and.b16  	%rs28, %rs27, 255;
	bfe.u32 	%r212, %r209, 16, 8;
	cvt.u16.u32 	%rs29, %r212;
	and.b16  	%rs30, %rs29, 255;
	cvt.rn.f32.u16 	%f72, %rs26;
	fma.rn.f32 	%f73, %f71, %f72, %f66;
	cvt.rn.f32.u16 	%f74, %rs28;
	fma.rn.f32 	%f75, %f71, %f74, %f68;
	cvt.rn.f32.u16 	%f76, %rs30;
	fma.rn.f32 	%f77, %f71, %f76, %f70;
	ld.shared.f32 	%f78, [%r280+4];
	.pragma "used_bytes_mask 7";
	ld.shared.u32 	%r213, [%r281+4];
	bfe.u32 	%r214, %r213, 0, 8;
	cvt.u16.u32 	%rs31, %r214;
	and.b16  	%rs32, %rs31, 255;
	bfe.u32 	%r215, %r213, 8, 8;
	cvt.u16.u32 	%rs33, %r215;
	and.b16  	%rs34, %rs33, 255;
	bfe.u32 	%r216, %r213, 16, 8;
	cvt.u16.u32 	%rs35, %r216;
	and.b16  	%rs36, %rs35, 255;
	cvt.rn.f32.u16 	%f79, %rs32;
	fma.rn.f32 	%f80, %f78, %f79, %f73;
	cvt.rn.f32.u16 	%f81, %rs34;
	fma.rn.f32 	%f82, %f78, %f81, %f75;
	cvt.rn.f32.u16 	%f83, %rs36;
	fma.rn.f32 	%f84, %f78, %f83, %f77;
	ld.shared.f32 	%f85, [%r280+8];
	.pragma "used_bytes_mask 7";
	ld.shared.u32 	%r217, [%r281+8];
	bfe.u32 	%r218, %r217, 0, 8;
	cvt.u16.u32 	%rs37, %r218;
	and.b16  	%rs38, %rs37, 255;
	bfe.u32 	%r219, %r217, 8, 8;
	cvt.u16.u32 	%rs39, %r219;
	and.b16  	%rs40, %rs39, 255;
	bfe.u32 	%r220, %r217, 16, 8;
	cvt.u16.u32 	%rs41, %r220;
	and.b16  	%rs42, %rs41, 255;
	cvt.rn.f32.u16 	%f86, %rs38;
	fma.rn.f32 	%f87, %f85, %f86, %f80;
	cvt.rn.f32.u16 	%f88, %rs40;
	fma.rn.f32 	%f89, %f85, %f88, %f82;
	cvt.rn.f32.u16 	%f90, %rs42;
	fma.rn.f32 	%f91, %f85, %f90, %f84;
	ld.shared.f32 	%f92, [%r280+12];
	.pragma "used_bytes_mask 7";
	ld.shared.u32 	%r221, [%r281+12];
	bfe.u32 	%r222, %r221, 0, 8;
	cvt.u16.u32 	%rs43, %r222;
	and.b16  	%rs44, %rs43, 255;
	bfe.u32 	%r223, %r221, 8, 8;
	cvt.u16.u32 	%rs45, %r223;
	and.b16  	%rs46, %rs45, 255;
	bfe.u32 	%r224, %r221, 16, 8;
	cvt.u16.u32 	%rs47, %r224;
	and.b16  	%rs48, %rs47, 255;
	cvt.rn.f32.u16 	%f93, %rs44;
	fma.rn.f32 	%f165, %f92, %f93, %f87;
	cvt.rn.f32.u16 	%f94, %rs46;
	fma.rn.f32 	%f166, %f92, %f94, %f89;
	cvt.rn.f32.u16 	%f95, %rs48;
	fma.rn.f32 	%f167, %f92, %f95, %f91;
	add.s32 	%r282, %r282, 8;
	add.s32 	%r281, %r281, 32;
	add.s32 	%r280, %r280, 32;
	setp.ne.s32 	%p15, %r282, 0;
	mov.u32 	%r284, %r28;
	@%p15 bra 	$L__BB0_19;
$L__BB0_20:
	setp.eq.s32 	%p16, %r26, 0;
	@%p16 bra 	$L__BB0_28;
	add.s32 	%r225, %r26, -1;
	setp.lt.u32 	%p17, %r225, 3;
	@%p17 bra 	$L__BB0_23;
	add.s32 	%r226, %r284, %r34;
	shl.b32 	%r227, %r226, 2;
	add.s32 	%r229, %r65, %r227;
	ld.shared.f32 	%f97, [%r229];
	add.s32 	%r230, %r36, %r284;
	shl.b32 	%r231, %r230, 2;
	add.s32 	%r232, %r10, %r231;
	.pragma "used_bytes_mask 7";
	ld.shared.u32 	%r233, [%r232];
	bfe.u32 	%r234, %r233, 0, 8;
	cvt.u16.u32 	%rs49, %r234;
	and.b16  	%rs50, %rs49, 255;
	bfe.u32 	%r235, %r233, 8, 8;
	cvt.u16.u32 	%rs51, %r235;
	and.b16  	%rs52, %rs51, 255;
	bfe.u32 	%r236, %r233, 16, 8;
	cvt.u16.u32 	%rs53, %r236;
	and.b16  	%rs54, %rs53, 255;
	cvt.rn.f32.u16 	%f98, %rs50;
	fma.rn.f32 	%f99, %f97, %f98, %f165;
	cvt.rn.f32.u16 	%f100, %rs52;
	fma.rn.f32 	%f101, %f97, %f100, %f166;
	cvt.rn.f32.u16 	%f102, %rs54;
	fma.rn.f32 	%f103, %f97, %f102, %f167;
	ld.shared.f32 	%f104, [%r229+4];
	.pragma "used_bytes_mask 7";
	ld.shared.u32 	%r237, [%r232+4];
	bfe.u32 	%r238, %r237, 0, 8;
	cvt.u16.u32 	%rs55, %r238;
	and.b16  	%rs56, %rs55, 255;
	bfe.u32 	%r239, %r237, 8, 8;
	cvt.u16.u32 	%rs57, %r239;
	and.b16  	%rs58, %rs57, 255;
	bfe.u32 	%r240, %r237, 16, 8;
	cvt.u16.u32 	%rs59, %r240;
	and.b16  	%rs60, %rs59, 255;
	cvt.rn.f32.u16 	%f105, %rs56;
	fma.rn.f32 	%f106, %f104, %f105, %f99;
	cvt.rn.f32.u16 	%f107, %rs58;
	fma.rn.f32 	%f108, %f104, %f107, %f101;
	cvt.rn.f32.u16 	%f109, %rs60;
	fma.rn.f32 	%f110, %f104, %f109, %f103;
	ld.shared.f32 	%f111, [%r229+8];
	.pragma "used_bytes_mask 7";
	ld.shared.u32 	%r241, [%r232+8];
	bfe.u32 	%r242, %r241, 0, 8;
	cvt.u16.u32 	%rs61, %r242;
	and.b16  	%rs62, %rs61, 255;
	bfe.u32 	%r243, %r241, 8, 8;
	cvt.u16.u32 	%rs63, %r243;
	and.b16  	%rs64, %rs63, 255;
	bfe.u32 	%r244, %r241, 16, 8;
	cvt.u16.u32 	%rs65, %r244;
	and.b16  	%rs66, %rs65, 255;
	cvt.rn.f32.u16 	%f112, %rs62;
	fma.rn.f32 	%f113, %f111, %f112, %f106;
	cvt.rn.f32.u16 	%f114, %rs64;
	fma.rn.f32 	%f115, %f111, %f114, %f108;
	cvt.rn.f32.u16 	%f116, %rs66;
	fma.rn.f32 	%f117, %f111, %f116, %f110;
	ld.shared.f32 	%f118, [%r229+12];
	.pragma "used_bytes_mask 7";
	ld.shared.u32 	%r245, [%r232+12];
	bfe.u32 	%r246, %r245, 0, 8;
	cvt.u16.u32 	%rs67, %r246;
	and.b16  	%rs68, %rs67, 255;
	bfe.u32 	%r247, %r245, 8, 8;
	cvt.u16.u32 	%rs69, %r247;
	and.b16  	%rs70, %rs69, 255;
	bfe.u32 	%r248, %r245, 16, 8;
	cvt.u16.u32 	%rs71, %r248;
	and.b16  	%rs72, %rs71, 255;
	cvt.rn.f32.u16 	%f119, %rs68;
	fma.rn.f32 	%f165, %f118, %f119, %f113;
	cvt.rn.f32.u16 	%f120, %rs70;
	fma.rn.f32 	%f166, %f118, %f120, %f115;
	cvt.rn.f32.u16 	%f121, %rs72;
	fma.rn.f32 	%f167, %f118, %f121, %f117;
	add.s32 	%r284, %r284, 4;
$L__BB0_23:
	setp.eq.s32 	%p18, %r27, 0;
	@%p18 bra 	$L__BB0_28;
	setp.eq.s32 	%p19, %r27, 1;
	@%p19 bra 	$L__BB0_26;
	add.s32 	%r249, %r284, %r34;
	shl.b32 	%r250, %r249, 2;
	add.s32 	%r252, %r65, %r250;
	ld.shared.f32 	%f123, [%r252];
	add.s32 	%r253, %r36, %r284;
	shl.b32 	%r254, %r253, 2;
	add.s32 	%r255, %r10, %r254;
	.pragma "used_bytes_mask 7";
	ld.shared.u32 	%r256, [%r255];
	bfe.u32 	%r257, %r256, 0, 8;
	cvt.u16.u32 	%rs73, %r257;
	and.b16  	%rs74, %rs73, 255;
	bfe.u32 	%r258, %r256, 8, 8;
	cvt.u16.u32 	%rs75, %r258;
	and.b16  	%rs76, %rs75, 255;
	bfe.u32 	%r259, %r256, 16, 8;
	cvt.u16.u32 	%rs77, %r259;
	and.b16  	%rs78, %rs77, 255;
	cvt.rn.f32.u16 	%f124, %rs74;
	fma.rn.f32 	%f125, %f123, %f124, %f165;
	cvt.rn.f32.u16 	%f126, %rs76;
	fma.rn.f32 	%f127, %f123, %f126, %f166;
	cvt.rn.f32.u16 	%f128, %rs78;
	fma.rn.f32 	%f129, %f123, %f128, %f167;
	ld.shared.f32 	%f130, [%r252+4];
	.pragma "used_bytes_mask 7";
	ld.shared.u32 	%r260, [%r255+4];
	bfe.u32 	%r261, %r260, 0, 8;
	cvt.u16.u32 	%rs79, %r261;
	and.b16  	%rs80, %rs79, 255;
	bfe.u32 	%r262, %r260, 8, 8;
	cvt.u16.u32 	%rs81, %r262;
	and.b16  	%rs82, %rs81, 255;
	bfe.u32 	%r263, %r260, 16, 8;
	cvt.u16.u32 	%rs83, %r263;
	and.b16  	%rs84, %rs83, 255;
	cvt.rn.f32.u16 	%f131, %rs80;
	fma.rn.f32 	%f165, %f130, %f131, %f125;
	cvt.rn.f32.u16 	%f132, %rs82;
	fma.rn.f32 	%f166, %f130, %f132, %f127;
	cvt.rn.f32.u16 	%f133, %rs84;
	fma.rn.f32 	%f167, %f130, %f133, %f129;
	add.s32 	%r284, %r284, 2;
$L__BB0_26:
	setp.eq.s32 	%p20, %r29, 0;
	@%p20 bra 	$L__BB0_28;
	add.s32 	%r264, %r284, %r34;
	shl.b32 	%r265, %r264, 2;
	add.s32 	%r267, %r65, %r265;
	ld.shared.f32 	%f134, [%r267];
	add.s32 	%r268, %r36, %r284;
	shl.b32 	%r269, %r268, 2;
	add.s32 	%r270, %r10, %r269;
	.pragma "used_bytes_mask 7";
	ld.shared.u32 	%r271, [%r270];
	bfe.u32 	%r272, %r271, 0, 8;
	cvt.u16.u32 	%rs85, %r272;
	and.b16  	%rs86, %rs85, 255;
	bfe.u32 	%r273, %r271, 8, 8;
	cvt.u16.u32 	%rs87, %r273;
	and.b16  	%rs88, %rs87, 255;
	bfe.u32 	%r274, %r271, 16, 8;
	cvt.u16.u32 	%rs89, %r274;
	and.b16  	%rs90, %rs89, 255;
	cvt.rn.f32.u16 	%f135, %rs86;
	fma.rn.f32 	%f165, %f134, %f135, %f165;
	cvt.rn.f32.u16 	%f136, %rs88;
	fma.rn.f32 	%f166, %f134, %f136, %f166;
	cvt.rn.f32.u16 	%f137, %rs90;
	fma.rn.f32 	%f167, %f134, %f137, %f167;
$L__BB0_28:
	add.s32 	%r279, %r279, 1;
	setp.ne.s32 	%p21, %r279, %r53;
	@%p21 bra 	$L__BB0_17;
	cvt.f64.f32 	%fd14, %f165;
	cvt.f64.f32 	%fd15, %f166;
	cvt.f64.f32 	%fd16, %f167;
$L__BB0_30:
	ld.param.u64 	%rd29, [_Z11convolutionPK5pixeliiPKfiPS__param_5];
	min.f64 	%fd8, %fd14, 0d406FE00000000000;
	max.f64 	%fd9, %fd8, 0d0000000000000000;
	cvt.rn.f32.f64 	%f138, %fd9;
	min.f64 	%fd10, %fd15, 0d406FE00000000000;
	max.f64 	%fd11, %fd10, 0d0000000000000000;
	cvt.rn.f32.f64 	%f139, %fd11;
	min.f64 	%fd12, %fd16, 0d406FE00000000000;
	max.f64 	%fd13, %fd12, 0d0000000000000000;
	cvt.rn.f32.f64 	%f140, %fd13;
	cvt.rzi.u32.f32 	%r275, %f138;
	cvt.rzi.u32.f32 	%r276, %f139;
	cvt.rzi.u32.f32 	%r277, %f140;
	mad.lo.s32 	%r278, %r51, %r9, %r6;
	cvta.to.global.u64 	%rd26, %rd29;
	mul.wide.s32 	%rd27, %r278, 4;
	add.s64 	%rd28, %rd26, %rd27;
	st.global.u8 	[%rd28], %r275;
	st.global.u8 	[%rd28+1], %r276;
	st.global.u8 	[%rd28+2], %r277;
	mov.b16 	%rs91, 255;
	st.global.u8 	[%rd28+3], %rs91;
$L__BB0_31:
	ret;

}


// ===== COMPILED SASS (sm_100) =====

	.target	sm_100

	.elftype	@"ET_EXEC"


//--------------------- .note.nv.tkinfo           --------------------------
	.section	.note.nv.tkinfo,"",@"SHT_NOTE"
	.sectionflags	@"SHF_NOTE_NV_TKINFO"
	.tkinfo
        /*0018*/ 	.word	0x00000002
        /*0030*/ 	.string	""
        /*0030*/ 	.string	"ptxas"
        /*0030*/ 	.string	"Cuda compilation tools, release 13.0, V13.0.88"
        /*0030*/ 	.string	"Build cuda_13.0.r13.0/compiler.36424714_0"
        /*0030*/ 	.string	"-arch sm_100 -m 64 "



//--------------------- .note.nv.cuinfo           --------------------------
	.section	.note.nv.cuinfo,"",@"SHT_NOTE"
	.sectionflags	@"SHF_NOTE_NV_CUINFO"
        /*0018*/ 	.short	0x0002
        /*001a*/ 	.short	0x0064
        /*001c*/ 	.short	0x0082
	.zero		2


//--------------------- .nv.info                  --------------------------
	.section	.nv.info,"",@"SHT_CUDA_INFO"
	.align	4


	//----- nvinfo : EIATTR_REGCOUNT
	.align		4
        /*0000*/ 	.byte	0x04, 0x2f
        /*0002*/ 	.short	(.L_1 - .L_0)
	.align		4
.L_0:
        /*0004*/ 	.word	index@(_Z11convolutionPK5pixeliiPKfiPS_)
        /*0008*/ 	.word	0x00000020


	//----- nvinfo : EIATTR_FRAME_SIZE
	.align		4
.L_1:
        /*000c*/ 	.byte	0x04, 0x11
        /*000e*/ 	.short	(.L_3 - .L_2)
	.align		4
.L_2:
        /*0010*/ 	.word	index@(_Z11convolutionPK5pixeliiPKfiPS_)
        /*0014*/ 	.word	0x00000000


	//----- nvinfo : EIATTR_MIN_STACK_SIZE
	.align		4
.L_3:
        /*0018*/ 	.byte	0x04, 0x12
        /*001a*/ 	.short	(.L_5 - .L_4)
	.align		4
.L_4:
        /*001c*/ 	.word	index@(_Z11convolutionPK5pixeliiPKfiPS_)
        /*0020*/ 	.word	0x00000000
.L_5:


//--------------------- .nv.compat                --------------------------
	.section	.nv.compat,"",@"SHT_CUDA_COMPAT_INFO"
	.align	4
        /*0000*/ 	.byte	0x02, 0x09, 0x00, 0x00, 0x02, 0x02, 0x01, 0x00, 0x02, 0x05, 0x05, 0x00, 0x03, 0x07, 0x01, 0x01
        /*0010*/ 	.byte	0x02, 0x03, 0x00, 0x00, 0x02, 0x06, 0x01, 0x00, 0x04, 0x0b, 0x08, 0x00, 0x01, 0x00, 0x00, 0x00
        /*0020*/ 	.byte	0x00, 0x00, 0x00, 0x00


//--------------------- .nv.info._Z11convolutionPK5pixeliiPKfiPS_ --------------------------
	.section	.nv.info._Z11convolutionPK5pixeliiPKfiPS_,"",@"SHT_CUDA_INFO"
	.sectionflags	@""
	.align	4


	//----- nvinfo : EIATTR_CUDA_API_VERSION
	.align		4
        /*0000*/ 	.byte	0x04, 0x37
        /*0002*/ 	.short	(.L_7 - .L_6)
.L_6:
        /*0004*/ 	.word	0x00000082


	//----- nvinfo : EIATTR_KPARAM_INFO
	.align		4
.L_7:
        /*0008*/ 	.byte	0x04, 0x17
        /*000a*/ 	.short	(.L_9 - .L_8)
.L_8:
        /*000c*/ 	.word	0x00000000
        /*0010*/ 	.short	0x0005
        /*0012*/ 	.short	0x0020
        /*0014*/ 	.byte	0x00, 0xf5, 0x21, 0x00


	//----- nvinfo : EIATTR_KPARAM_INFO
	.align		4
.L_9:
        /*0018*/ 	.byte	0x04, 0x17
        /*001a*/ 	.short	(.L_11 - .L_10)
.L_10:
        /*001c*/ 	.word	0x00000000
        /*0020*/ 	.short	0x0004
        /*0022*/ 	.short	0x0018
        /*0024*/ 	.byte	0x00, 0xf0, 0x11, 0x00


	//----- nvinfo : EIATTR_KPARAM_INFO
	.align		4
.L_11:
        /*0028*/ 	.byte	0x04, 0x17
        /*002a*/ 	.short	(.L_13 - .L_12)
.L_12:
        /*002c*/ 	.word	0x00000000
        /*0030*/ 	.short	0x0003
        /*0032*/ 	.short	0x0010
        /*0034*/ 	.byte	0x00, 0xf5, 0x21, 0x00


	//----- nvinfo : EIATTR_KPARAM_INFO
	.align		4
.L_13:
        /*0038*/ 	.byte	0x04, 0x17
        /*003a*/ 	.short	(.L_15 - .L_14)
.L_14:
        /*003c*/ 	.word	0x00000000
        /*0040*/ 	.short	0x0002
        /*0042*/ 	.short	0x000c
        /*0044*/ 	.byte	0x00, 0xf0, 0x11, 0x00


	//----- nvinfo : EIATTR_KPARAM_INFO
	.align		4
.L_15:
        /*0048*/ 	.byte	0x04, 0x17
        /*004a*/ 	.short	(.L_17 - .L_16)
.L_16:
        /*004c*/ 	.word	0x00000000
        /*0050*/ 	.short	0x0001
        /*0052*/ 	.short	0x0008
        /*0054*/ 	.byte	0x00, 0xf0, 0x11, 0x00


	//----- nvinfo : EIATTR_KPARAM_INFO
	.align		4
.L_17:
        /*0058*/ 	.byte	0x04, 0x17
        /*005a*/ 	.short	(.L_19 - .L_18)
.L_18:
        /*005c*/ 	.word	0x00000000
        /*0060*/ 	.short	0x0000
        /*0062*/ 	.short	0x0000
        /*0064*/ 	.byte	0x00, 0xf5, 0x21, 0x00


	//----- nvinfo : EIATTR_SPARSE_MMA_MASK
	.align		4
.L_19:
        /*0068*/ 	.byte	0x03, 0x50
        /*006a*/ 	.short	0x0000


	//----- nvinfo : EIATTR_MAXREG_COUNT
	.align		4
        /*006c*/ 	.byte	0x03, 0x1b
        /*006e*/ 	.short	0x00ff


	//----- nvinfo : EIATTR_MERCURY_ISA_VERSION
	.align		4
        /*0070*/ 	.byte	0x03, 0x5f
        /*0072*/ 	.short	0x0101


	//----- nvinfo : EIATTR_UNUSED_LOAD_BYTE_OFFSET
	.align		4
        /*0074*/ 	.byte	0x04, 0x44
        /*0076*/ 	.short	(.L_21 - .L_20)


	//   ....[0]....
.L_20:
        /*0078*/ 	.word	0x00000d60
        /*007c*/ 	.word	0x00000007


	//   ....[1]....
        /*0080*/ 	.word	0x00000da0
        /*0084*/ 	.word	0x00000007


	//   ....[2]....
        /*0088*/ 	.word	0x00000e60
        /*008c*/ 	.word	0x00000007


	//   ....[3]....
        /*0090*/ 	.word	0x00000ef0
        /*0094*/ 	.word	0x00000007


	//   ....[4]....
        /*0098*/ 	.word	0x00000fc0
        /*009c*/ 	.word	0x00000007


	//   ....[5]....
        /*00a0*/ 	.word	0x00001040
        /*00a4*/ 	.word	0x00000007


	//   ....[6]....
        /*00a8*/ 	.word	0x00001120
        /*00ac*/ 	.word	0x00000007


	//   ....[7]....
        /*00b0*/ 	.word	0x000011a0
        /*00b4*/ 	.word	0x00000007


	//   ....[8]....
        /*00b8*/ 	.word	0x000013f0
        /*00bc*/ 	.word	0x00000007


	//   ....[9]....
        /*00c0*/ 	.word	0x00001410
        /*00c4*/ 	.word	0x00000007


	//   ....[10]....
        /*00c8*/ 	.word	0x000014b0
        /*00cc*/ 	.word	0x00000007


	//   ....[11]....
        /*00d0*/ 	.word	0x00001500
        /*00d4*/ 	.word	0x00000007


	//   ....[12]....
        /*00d8*/ 	.word	0x00001730
        /*00dc*/ 	.word	0x00000007


	//   ....[13]....
        /*00e0*/ 	.word	0x00001750
        /*00e4*/ 	.word	0x00000007


	//   ....[14]....
        /*00e8*/ 	.word	0x000018e0
        /*00ec*/ 	.word	0x00000007


	//----- nvinfo : EIATTR_VRC_CTA_INIT_COUNT
	.align		4
.L_21:
        /*00f0*/ 	.byte	0x02, 0x4a
	.zero		1
	.zero		1


	//----- nvinfo : EIATTR_EXIT_INSTR_OFFSETS
	.align		4
        /*00f4*/ 	.byte	0x04, 0x1c
        /*00f6*/ 	.short	(.L_23 - .L_22)


	//   ....[0]....
.L_22:
        /*00f8*/ 	.word	0x00000ba0


	//   ....[1]....
        /*00fc*/ 	.word	0x00001dd0


	//----- nvinfo : EIATTR_CRS_STACK_SIZE
	.align		4
.L_23:
        /*0100*/ 	.byte	0x04, 0x1e
        /*0102*/ 	.short	(.L_25 - .L_24)
.L_24:
        /*0104*/ 	.word	0x00000000


	//----- nvinfo : EIATTR_CBANK_PARAM_SIZE
	.align		4
.L_25:
        /*0108*/ 	.byte	0x03, 0x19
        /*010a*/ 	.short	0x0028


	//----- nvinfo : EIATTR_PARAM_CBANK
	.align		4
        /*010c*/ 	.byte	0x04, 0x0a
        /*010e*/ 	.short	(.L_27 - .L_26)
	.align		4
.L_26:
        /*0110*/ 	.word	index@(.nv.constant0._Z11convolutionPK5pixeliiPKfiPS_)
        /*0114*/ 	.short	0x0380
        /*0116*/ 	.short	0x0028


	//----- nvinfo : EIATTR_SW_WAR
	.align		4
.L_27:
        /*0118*/ 	.byte	0x04, 0x36
        /*011a*/ 	.short	(.L_29 - .L_28)
.L_28:
        /*011c*/ 	.word	0x00000008
.L_29:


//--------------------- .nv.callgraph             --------------------------
	.section	.nv.callgraph,"",@"SHT_CUDA_CALLGRAPH"
	.align	4
	.sectionentsize	8
	.align		4
        /*0000*/ 	.word	0x00000000
	.align		4
        /*0004*/ 	.word	0xffffffff
	.align		4
        /*0008*/ 	.word	0x00000000
	.align		4
        /*000c*/ 	.word	0xfffffffe
	.align		4
        /*0010*/ 	.word	0x00000000
	.align		4
        /*0014*/ 	.word	0xfffffffd
	.align		4
        /*0018*/ 	.word	0x00000000
	.align		4
        /*001c*/ 	.word	0xfffffffc


//--------------------- .text._Z11convolutionPK5pixeliiPKfiPS_ --------------------------
	.section	.text._Z11convolutionPK5pixeliiPKfiPS_,"ax",@progbits
	.align	128
        .global         _Z11convolutionPK5pixeliiPKfiPS_
        .type           _Z11convolutionPK5pixeliiPKfiPS_,@function
        .size           _Z11convolutionPK5pixeliiPKfiPS_,(.L_x_16 - _Z11convolutionPK5pixeliiPKfiPS_)
        .other          _Z11convolutionPK5pixeliiPKfiPS_,@"STO_CUDA_ENTRY STV_DEFAULT"
_Z11convolutionPK5pixeliiPKfiPS_:
.text._Z11convolutionPK5pixeliiPKfiPS_:
[----:B------:R-:W-:Y:S01]  /*0000*/  LDC R1, c[0x0][0x37c] ;  /* 0x0000df00ff017b82 */ /* 0x000fe20000000800 */
[----:B------:R-:W0:Y:S07]  /*0010*/  S2R R8, SR_TID.X ;  /* 0x0000000000087919 */ /* 0x000e2e0000002100 */
[----:B------:R-:W1:Y:S01]  /*0020*/  LDC R0, c[0x0][0x398] ;  /* 0x0000e600ff007b82 */ /* 0x000e620000000800 */
[----:B------:R-:W2:Y:S01]  /*0030*/  LDCU.64 UR8, c[0x0][0x388] ;  /* 0x00007100ff0877ac */ /* 0x000ea20008000a00 */
[----:B------:R-:W0:Y:S06]  /*0040*/  S2R R9, SR_TID.Y ;  /* 0x0000000000097919 */ /* 0x000e2c0000002200 */
[----:B------:R-:W3:Y:S08]  /*0050*/  LDC R23, c[0x0][0x360] ;  /* 0x0000d800ff177b82 */ /* 0x000ef00000000800 */
[----:B------:R-:W4:Y:S01]  /*0060*/  S2UR UR7, SR_CTAID.Y ;  /* 0x00000000000779c3 */ /* 0x000f220000002600 */
[----:B--2---:R-:W-:-:S02]  /*0070*/  UIADD3 UR5, UPT, UPT, UR9, -0x1, URZ ;  /* 0xffffffff09057890 */ /* 0x004fc4000fffe0ff */
[----:B------:R-:W-:-:S05]  /*0080*/  UIADD3 UR4, UPT, UPT, UR8, -0x1, URZ ;  /* 0xffffffff08047890 */ /* 0x000fca000fffe0ff */
[----:B------:R-:W4:Y:S08]  /*0090*/  LDC R25, c[0x0][0x364] ;  /* 0x0000d900ff197b82 */ /* 0x000f300000000800 */
[----:B------:R-:W3:Y:S01]  /*00a0*/  S2UR UR6, SR_CTAID.X ;  /* 0x00000000000679c3 */ /* 0x000ee20000002500 */
[----:B0-----:R-:W-:-:S04]  /*00b0*/  VIMNMX.U32 R3, PT, PT, R8, R9, !PT ;  /* 0x0000000908037248 */ /* 0x001fc80007fe0000 */
[----:B-1----:R-:W-:-:S03]  /*00c0*/  ISETP.GE.U32.AND P0, PT, R3, R0, PT ;  /* 0x000000000300720c */ /* 0x002fc60003f06070 */
[----:B------:R-:W0:Y:S01]  /*00d0*/  LDC.64 R2, c[0x0][0x380] ;  /* 0x0000e000ff027b82 */ /* 0x000e220000000a00 */
[----:B----4-:R-:W-:-:S09]  /*00e0*/  IMAD R10, R25, UR7, R9 ;  /* 0x00000007190a7c24 */ /* 0x010fd2000f8e0209 */
[----:B------:R-:W1:Y:S01]  /*00f0*/  @!P0 LDC.64 R4, c[0x0][0x390] ;  /* 0x0000e400ff048b82 */ /* 0x000e620000000a00 */
[----:B------:R-:W-:Y:S01]  /*0100*/  VIMNMX R12, PT, PT, R10, UR5, PT ;  /* 0x000000050a0c7c48 */ /* 0x000fe2000bfe0100 */
[----:B---3--:R-:W-:Y:S01]  /*0110*/  IMAD R11, R23, UR6, R8 ;  /* 0x00000006170b7c24 */ /* 0x008fe2000f8e0208 */
[----:B------:R-:W2:Y:S03]  /*0120*/  LDCU.64 UR6, c[0x0][0x358] ;  /* 0x00006b00ff0677ac */ /* 0x000ea60008000a00 */
[----:B------:R-:W-:Y:S01]  /*0130*/  IMAD.MOV R6, RZ, RZ, -R12 ;  /* 0x000000ffff067224 */ /* 0x000fe200078e0a0c */
[----:B------:R-:W-:-:S05]  /*0140*/  VIMNMX R13, PT, PT, R11, UR4, PT ;  /* 0x000000040b0d7c48 */ /* 0x000fca000bfe0100 */
[----:B------:R-:W-:-:S04]  /*0150*/  IMAD R7, R6, UR8, R13 ;  /* 0x0000000806077c24 */ /* 0x000fc8000f8e020d */
[----:B0-----:R-:W-:-:S04]  /*0160*/  IMAD.WIDE R6, R7, 0x4, R2 ;  /* 0x0000000407067825 */ /* 0x001fc800078e0202 */
[----:B------:R-:W-:Y:S01]  /*0170*/  @!P0 IMAD R27, R9, R0, R8 ;  /* 0x00000000091b8224 */ /* 0x000fe200078e0208 */
[----:B--2---:R-:W2:Y:S04]  /*0180*/  LDG.E.U8 R20, desc[UR6][R6.64+0x3] ;  /* 0x0000030606147981 */ /* 0x004ea8000c1e1100 */
[----:B------:R-:W2:Y:S01]  /*0190*/  LDG.E.U8 R21, desc[UR6][R6.64+0x2] ;  /* 0x0000020606157981 */ /* 0x000ea2000c1e1100 */
[----:B-1----:R-:W-:-:S03]  /*01a0*/  @!P0 IMAD.WIDE.U32 R4, R27, 0x4, R4 ;  /* 0x000000041b048825 */ /* 0x002fc600078e0004 */
[----:B------:R-:W3:Y:S04]  /*01b0*/  LDG.E.U8 R22, desc[UR6][R6.64+0x1] ;  /* 0x0000010606167981 */ /* 0x000ee8000c1e1100 */
[----:B------:R0:W3:Y:S04]  /*01c0*/  LDG.E.U8 R29, desc[UR6][R6.64] ;  /* 0x00000006061d7981 */ /* 0x0000e8000c1e1100 */
[----:B------:R2:W4:Y:S01]  /*01d0*/  @!P0 LDG.E R4, desc[UR6][R4.64] ;  /* 0x0000000604048981 */ /* 0x000522000c1e1900 */
[CC--:B------:R-:W-:Y:S01]  /*01e0*/  LEA.HI R14, R0.reuse, R0.reuse, RZ, 0x1 ;  /* 0x00000000000e7211 */ /* 0x0c0fe200078f08ff */
[----:B------:R-:W-:Y:S01]  /*01f0*/  IMAD R19, R0, R0, RZ ;  /* 0x0000000000137224 */ /* 0x000fe200078e02ff */
[----:B------:R-:W-:Y:S01]  /*0200*/  MOV R16, 0x400 ;  /* 0x0000040000107802 */ /* 0x000fe20000000f00 */
[----:B------:R-:W1:Y:S01]  /*0210*/  S2R R18, SR_CgaCtaId ;  /* 0x0000000000127919 */ /* 0x000e620000008800 */
[----:B------:R-:W-:Y:S01]  /*0220*/  LOP3.LUT R15, R14, 0xfffffffe, RZ, 0xc0, !PT ;  /* 0xfffffffe0e0f7812 */ /* 0x000fe200078ec0ff */
[----:B------:R-:W-:Y:S01]  /*0230*/  IMAD.SHL.U32 R19, R19, 0x4, RZ ;  /* 0x0000000413137824 */ /* 0x000fe200078e00ff */
[----:B------:R-:W-:Y:S01]  /*0240*/  SHF.R.S32.HI R14, RZ, 0x1, R14 ;  /* 0x00000001ff0e7819 */ /* 0x000fe2000001140e */
[----:B------:R-:W-:Y:S04]  /*0250*/  BSSY.RECONVERGENT B1, `(.L_x_0) ;  /* 0x000004e000017945 */ /* 0x000fe80003800200 */
[----:B------:R-:W-:Y:S01]  /*0260*/  BSSY.RELIABLE B0, `(.L_x_1) ;  /* 0x0000031000007945 */ /* 0x000fe20003800100 */
[----:B------:R-:W-:Y:S01]  /*0270*/  VIADD R15, R15, 0x1f ;  /* 0x0000001f0f0f7836 */ /* 0x000fe20000000000 */
[----:B------:R-:W-:Y:S01]  /*0280*/  ISETP.GE.U32.AND P1, PT, R8, R14, PT ;  /* 0x0000000e0800720c */ /* 0x000fe20003f26070 */
[----:B------:R-:W-:-:S04]  /*0290*/  IMAD.IADD R17, R14, 0x1, R9 ;  /* 0x000000010e117824 */ /* 0x000fc800078e0209 */
[----:B0-----:R-:W-:Y:S01]  /*02a0*/  IMAD R7, R15, R17, RZ ;  /* 0x000000110f077224 */ /* 0x001fe200078e02ff */
[----:B-1----:R-:W-:Y:S01]  /*02b0*/  LEA R16, R18, R16, 0x18 ;  /* 0x0000001012107211 */ /* 0x002fe200078ec0ff */
[----:B------:R-:W-:-:S04]  /*02c0*/  IMAD.IADD R18, R14, 0x1, R8 ;  /* 0x000000010e127824 */ /* 0x000fc800078e0208 */
[----:B------:R-:W-:Y:S01]  /*02d0*/  @!P0 IMAD R27, R27, 0x4, R16 ;  /* 0x000000041b1b8824 */ /* 0x000fe200078e0210 */
[----:B--2---:R-:W-:Y:S01]  /*02e0*/  PRMT R5, R21, 0x3340, R20 ;  /* 0x0000334015057816 */ /* 0x004fe20000000014 */
[----:B------:R-:W-:Y:S02]  /*02f0*/  IMAD.IADD R20, R16, 0x1, R19 ;  /* 0x0000000110147824 */ /* 0x000fe400078e0213 */
[----:B------:R-:W-:-:S04]  /*0300*/  IMAD.IADD R21, R18, 0x1, R7 ;  /* 0x0000000112157824 */ /* 0x000fc800078e0207 */
[----:B------:R-:W-:Y:S01]  /*0310*/  IMAD R21, R21, 0x4, R20 ;  /* 0x0000000415157824 */ /* 0x000fe200078e0214 */
[----:B---3--:R-:W-:-:S04]  /*0320*/  PRMT R22, R29, 0x3340, R22 ;  /* 0x000033401d167816 */ /* 0x008fc80000000016 */
[----:B------:R-:W-:Y:S01]  /*0330*/  PRMT R22, R22, 0x5410, R5 ;  /* 0x0000541016167816 */ /* 0x000fe20000000005 */
[----:B----4-:R0:W-:Y:S04]  /*0340*/  @!P0 STS [R27], R4 ;  /* 0x000000041b008388 */ /* 0x0101e80000000800 */
[----:B------:R0:W-:Y:S01]  /*0350*/  STS [R21], R22 ;  /* 0x0000001615007388 */ /* 0x0001e20000000800 */
[----:B------:R-:W-:Y:S05]  /*0360*/  @P1 BRA `(.L_x_2) ;  /* 0x0000000000741947 */ /* 0x000fea0003800000 */
[----:B0-----:R-:W-:-:S05]  /*0370*/  VIADDMNMX R27, R13, -R14, RZ, !PT ;  /* 0x8000000e0d1b7246 */ /* 0x001fca00078001ff */
[----:B------:R-:W-:-:S04]  /*0380*/  IMAD R5, R12, UR8, R27 ;  /* 0x000000080c057c24 */ /* 0x000fc8000f8e021b */
[----:B------:R-:W-:-:S05]  /*0390*/  IMAD.WIDE R4, R5, 0x4, R2 ;  /* 0x0000000405047825 */ /* 0x000fca00078e0202 */
[----:B------:R-:W2:Y:S04]  /*03a0*/  LDG.E.U8 R6, desc[UR6][R4.64+0x3] ;  /* 0x0000030604067981 */ /* 0x000ea8000c1e1100 */
[----:B------:R-:W2:Y:S04]  /*03b0*/  LDG.E.U8 R29, desc[UR6][R4.64+0x2] ;  /* 0x00000206041d7981 */ /* 0x000ea8000c1e1100 */
[----:B------:R-:W3:Y:S04]  /*03c0*/  LDG.E.U8 R22, desc[UR6][R4.64+0x1] ;  /* 0x0000010604167981 */ /* 0x000ee8000c1e1100 */
[----:B------:R-:W3:Y:S01]  /*03d0*/  LDG.E.U8 R24, desc[UR6][R4.64] ;  /* 0x0000000604187981 */ /* 0x000ee2000c1e1100 */
[----:B------:R-:W-:Y:S01]  /*03e0*/  IMAD.IADD R7, R7, 0x1, R8 ;  /* 0x0000000107077824 */ /* 0x000fe200078e0208 */
[----:B------:R-:W-:-:S03]  /*03f0*/  ISETP.GE.U32.AND P0, PT, R9, R14, PT ;  /* 0x0000000e0900720c */ /* 0x000fc60003f06070 */
[----:B------:R-:W-:-:S10]  /*0400*/  IMAD R7, R7, 0x4, R20 ;  /* 0x0000000407077824 */ /* 0x000fd400078e0214 */
[----:B------:R-:W-:Y:S05]  /*0410*/  @P0 BREAK.RELIABLE B0 ;  /* 0x0000000000000942 */ /* 0x000fea0003800100 */
[----:B--2---:R-:W-:Y:S02]  /*0420*/  PRMT R6, R29, 0x3340, R6 ;  /* 0x000033401d067816 */ /* 0x004fe40000000006 */
[----:B---3--:R-:W-:-:S04]  /*0430*/  PRMT R29, R24, 0x3340, R22 ;  /* 0x00003340181d7816 */ /* 0x008fc80000000016 */
[----:B------:R-:W-:-:S05]  /*0440*/  PRMT R6, R29, 0x5410, R6 ;  /* 0x000054101d067816 */ /* 0x000fca0000000006 */
[----:B------:R0:W-:Y:S01]  /*0450*/  STS [R7], R6 ;  /* 0x0000000607007388 */ /* 0x0001e20000000800 */
[----:B------:R-:W-:Y:S05]  /*0460*/  @P0 BRA `(.L_x_3) ;  /* 0x0000000000b00947 */ /* 0x000fea0003800000 */
[----:B------:R-:W-:-:S05]  /*0470*/  VIADDMNMX R4, R12, -R14, RZ, !PT ;  /* 0x8000000e0c047246 */ /* 0x000fca00078001ff */
[----:B------:R-:W-:-:S04]  /*0480*/  IMAD R5, R4, UR8, R27 ;  /* 0x0000000804057c24 */ /* 0x000fc8000f8e021b */
[----:B------:R-:W-:-:S05]  /*0490*/  IMAD.WIDE R4, R5, 0x4, R2 ;  /* 0x0000000405047825 */ /* 0x000fca00078e0202 */
[----:B0-----:R-:W2:Y:S04]  /*04a0*/  LDG.E.U8 R6, desc[UR6][R4.64+0x3] ;  /* 0x0000030604067981 */ /* 0x001ea8000c1e1100 */
[----:B------:R-:W2:Y:S04]  /*04b0*/  LDG.E.U8 R27, desc[UR6][R4.64+0x2] ;  /* 0x00000206041b7981 */ /* 0x000ea8000c1e1100 */
[----:B------:R-:W3:Y:S04]  /*04c0*/  LDG.E.U8 R22, desc[UR6][R4.64+0x1] ;  /* 0x0000010604167981 */ /* 0x000ee8000c1e1100 */
[----:B------:R-:W3:Y:S01]  /*04d0*/  LDG.E.U8 R29, desc[UR6][R4.64] ;  /* 0x00000006041d7981 */ /* 0x000ee2000c1e1100 */
[----:B------:R-:W-:-:S04]  /*04e0*/  IMAD R7, R15, R9, R8 ;  /* 0x000000090f077224 */ /* 0x000fc800078e0208 */
[----:B------:R-:W-:Y:S01]  /*04f0*/  IMAD R7, R7, 0x4, R20 ;  /* 0x0000000407077824 */ /* 0x000fe200078e0214 */
[----:B--2---:R-:W-:Y:S02]  /*0500*/  PRMT R6, R27, 0x3340, R6 ;  /* 0x000033401b067816 */ /* 0x004fe40000000006 */
[----:B---3--:R-:W-:-:S04]  /*0510*/  PRMT R29, R29, 0x3340, R22 ;  /* 0x000033401d1d7816 */ /* 0x008fc80000000016 */
[----:B------:R-:W-:-:S05]  /*0520*/  PRMT R6, R29, 0x5410, R6 ;  /* 0x000054101d067816 */ /* 0x000fca0000000006 */
[----:B------:R1:W-:Y:S02]  /*0530*/  STS [R7], R6 ;  /* 0x0000000607007388 */ /* 0x0003e40000000800 */
.L_x_2:
[----:B------:R-:W-:-:S13]  /*0540*/  ISETP.GE.U32.AND P0, PT, R9, R14, PT ;  /* 0x0000000e0900720c */ /* 0x000fda0003f06070 */
[----:B------:R-:W-:Y:S05]  /*0550*/  @P0 BREAK.RELIABLE B0 ;  /* 0x0000000000000942 */ /* 0x000fea0003800100 */
[----:B------:R-:W-:Y:S05]  /*0560*/  @P0 BRA `(.L_x_3) ;  /* 0x0000000000700947 */ /* 0x000fea0003800000 */
[----:B------:R-:W-:Y:S05]  /*0570*/  BSYNC.RELIABLE B0 ;  /* 0x0000000000007941 */ /* 0x000fea0003800100 */
.L_x_1:
[----:B------:R-:W-:-:S05]  /*0580*/  VIADDMNMX R26, R12, -R14, RZ, !PT ;  /* 0x8000000e0c1a7246 */ /* 0x000fca00078001ff */
[----:B------:R-:W-:-:S04]  /*0590*/  IMAD R5, R26, UR8, R13 ;  /* 0x000000081a057c24 */ /* 0x000fc8000f8e020d */
[----:B0-----:R-:W-:-:S05]  /*05a0*/  IMAD.WIDE R4, R5, 0x4, R2 ;  /* 0x0000000405047825 */ /* 0x001fca00078e0202 */
[----:B------:R-:W2:Y:S04]  /*05b0*/  LDG.E.U8 R24, desc[UR6][R4.64+0x3] ;  /* 0x0000030604187981 */ /* 0x000ea8000c1e1100 */
[----:B------:R-:W2:Y:S04]  /*05c0*/  LDG.E.U8 R27, desc[UR6][R4.64+0x2] ;  /* 0x00000206041b7981 */ /* 0x000ea8000c1e1100 */
[----:B------:R-:W3:Y:S04]  /*05d0*/  LDG.E.U8 R22, desc[UR6][R4.64+0x1] ;  /* 0x0000010604167981 */ /* 0x000ee8000c1e1100 */
[----:B------:R-:W3:Y:S01]  /*05e0*/  LDG.E.U8 R29, desc[UR6][R4.64] ;  /* 0x00000006041d7981 */ /* 0x000ee2000c1e1100 */
[----:B-1----:R-:W-:-:S05]  /*05f0*/  IMAD.IADD R7, R23, 0x1, -R14 ;  /* 0x0000000117077824 */ /* 0x002fca00078e0a0e */
[----:B------:R-:W-:-:S13]  /*0600*/  ISETP.GE.U32.AND P0, PT, R8, R7, PT ;  /* 0x000000070800720c */ /* 0x000fda0003f06070 */
[----:B------:R-:W-:-:S05]  /*0610*/  @P0 VIADDMNMX R6, R14, R13, UR8, PT ;  /* 0x000000080e060e46 */ /* 0x000fca000b80010d */
[----:B------:R-:W-:-:S04]  /*0620*/  @P0 IMAD R7, R26, UR8, R6 ;  /* 0x000000081a070c24 */ /* 0x000fc8000f8e0206 */
[----:B------:R-:W-:-:S05]  /*0630*/  @P0 IMAD.WIDE R6, R7, 0x4, R2 ;  /* 0x0000000407060825 */ /* 0x000fca00078e0202 */
[----:B------:R-:W4:Y:S04]  /*0640*/  @P0 LDG.E.U8 R26, desc[UR6][R6.64+0x1] ;  /* 0x00000106061a0981 */ /* 0x000f28000c1e1100 */
[----:B------:R-:W4:Y:S01]  /*0650*/  @P0 LDG.E.U8 R4, desc[UR6][R6.64] ;  /* 0x0000000606040981 */ /* 0x000f22000c1e1100 */
[----:B--2---:R-:W-:Y:S02]  /*0660*/  PRMT R24, R27, 0x3340, R24 ;  /* 0x000033401b187816 */ /* 0x004fe40000000018 */
[----:B---3--:R-:W-:Y:S02]  /*0670*/  PRMT R27, R29, 0x3340, R22 ;  /* 0x000033401d1b7816 */ /* 0x008fe40000000016 */
[----:B------:R-:W2:Y:S04]  /*0680*/  @P0 LDG.E.U8 R22, desc[UR6][R6.64+0x3] ;  /* 0x0000030606160981 */ /* 0x000ea8000c1e1100 */
[----:B------:R-:W2:Y:S01]  /*0690*/  @P0 LDG.E.U8 R29, desc[UR6][R6.64+0x2] ;  /* 0x00000206061d0981 */ /* 0x000ea2000c1e1100 */
[----:B------:R-:W-:Y:S01]  /*06a0*/  IMAD R5, R15, R9, R18 ;  /* 0x000000090f057224 */ /* 0x000fe200078e0212 */
[----:B------:R-:W-:-:S03]  /*06b0*/  PRMT R24, R27, 0x5410, R24 ;  /* 0x000054101b187816 */ /* 0x000fc60000000018 */
[----:B------:R-:W-:-:S05]  /*06c0*/  IMAD R5, R5, 0x4, R20 ;  /* 0x0000000405057824 */ /* 0x000fca00078e0214 */
[----:B------:R3:W-:Y:S01]  /*06d0*/  STS [R5], R24 ;  /* 0x0000001805007388 */ /* 0x0007e20000000800 */
[----:B--2---:R-:W-:Y:S02]  /*06e0*/  @P0 PRMT R22, R29, 0x3340, R22 ;  /* 0x000033401d160816 */ /* 0x004fe40000000016 */
[----:B----4-:R-:W-:Y:S01]  /*06f0*/  @P0 PRMT R29, R4, 0x3340, R26 ;  /* 0x00003340041d0816 */ /* 0x010fe2000000001a */
[----:B------:R-:W-:-:S03]  /*0700*/  @P0 IMAD R4, R14, 0x4, R5 ;  /* 0x000000040e040824 */ /* 0x000fc600078e0205 */
[----:B------:R-:W-:-:S05]  /*0710*/  @P0 PRMT R29, R29, 0x5410, R22 ;  /* 0x000054101d1d0816 */ /* 0x000fca0000000016 */
[----:B------:R3:W-:Y:S02]  /*0720*/  @P0 STS [R4], R29 ;  /* 0x0000001d04000388 */ /* 0x0007e40000000800 */
.L_x_3:
[----:B------:R-:W-:Y:S05]  /*0730*/  BSYNC.RECONVERGENT B1 ;  /* 0x0000000000017941 */ /* 0x000fea0003800200 */
.L_x_0:
[----:B------:R-:W-:Y:S05]  /*0740*/  WARPSYNC.ALL ;  /* 0x0000000000007948 */ /* 0x000fea0003800000 */
[--C-:B------:R-:W-:Y:S01]  /*0750*/  IMAD.IADD R23, R23, 0x1, -R14.reuse ;  /* 0x0000000117177824 */ /* 0x100fe200078e0a0e */
[----:B------:R-:W-:Y:S01]  /*0760*/  ISETP.GE.AND P0, PT, R10, UR9, PT ;  /* 0x000000090a007c0c */ /* 0x000fe2000bf06270 */
[----:B0--3--:R-:W-:Y:S01]  /*0770*/  IMAD.IADD R4, R25, 0x1, -R14 ;  /* 0x0000000119047824 */ /* 0x009fe200078e0a0e */
[----:B------:R-:W-:Y:S02]  /*0780*/  BSSY.RECONVERGENT B1, `(.L_x_4) ;  /* 0x0000022000017945 */ /* 0x000fe40003800200 */
[----:B------:R-:W-:-:S02]  /*0790*/  ISETP.GE.U32.AND P2, PT, R8, R23, PT ;  /* 0x000000170800720c */ /* 0x000fc40003f46070 */
[----:B------:R-:W-:Y:S02]  /*07a0*/  ISETP.GE.U32.AND P3, PT, R9, R4, PT ;  /* 0x000000040900720c */ /* 0x000fe40003f66070 */
[----:B------:R-:W-:-:S09]  /*07b0*/  ISETP.GT.OR P0, PT, R11, UR8, P0 ;  /* 0x000000080b007c0c */ /* 0x000fd20008704670 */
[----:B------:R-:W-:Y:S05]  /*07c0*/  @!P2 BRA `(.L_x_5) ;  /* 0x000000000074a947 */ /* 0x000fea0003800000 */
[----:B------:R-:W-:Y:S01]  /*07d0*/  IMAD.IADD R4, R25, 0x1, -R14 ;  /* 0x0000000119047824 */ /* 0x000fe200078e0a0e */
[----:B-1----:R-:W-:-:S04]  /*07e0*/  VIADDMNMX R7, R14, R13, UR4, PT ;  /* 0x000000040e077e46 */ /* 0x002fc8000b80010d */
[----:B------:R-:W-:Y:S01]  /*07f0*/  ISETP.GE.U32.AND P2, PT, R9, R4, PT ;  /* 0x000000040900720c */ /* 0x000fe20003f46070 */
[----:B------:R-:W-:-:S04]  /*0800*/  IMAD R5, R12, UR8, R7 ;  /* 0x000000080c057c24 */ /* 0x000fc8000f8e0207 */
[----:B------:R-:W-:-:S05]  /*0810*/  IMAD.WIDE R4, R5, 0x4, R2 ;  /* 0x0000000405047825 */ /* 0x000fca00078e0202 */
[----:B------:R-:W2:Y:S03]  /*0820*/  LDG.E.U8 R23, desc[UR6][R4.64+0x3] ;  /* 0x0000030604177981 */ /* 0x000ea6000c1e1100 */
[----:B------:R-:W-:Y:S01]  /*0830*/  @P2 VIADDMNMX R6, R14, R12, UR5, PT ;  /* 0x000000050e062e46 */ /* 0x000fe2000b80010c */
[----:B------:R-:W2:Y:S04]  /*0840*/  LDG.E.U8 R24, desc[UR6][R4.64+0x2] ;  /* 0x0000020604187981 */ /* 0x000ea8000c1e1100 */
[----:B------:R-:W-:Y:S01]  /*0850*/  @P2 IMAD R7, R6, UR8, R7 ;  /* 0x0000000806072c24 */ /* 0x000fe2000f8e0207 */
[----:B------:R-:W3:Y:S03]  /*0860*/  LDG.E.U8 R22, desc[UR6][R4.64+0x1] ;  /* 0x0000010604167981 */ /* 0x000ee6000c1e1100 */
[----:B------:R-:W-:Y:S01]  /*0870*/  @P2 IMAD.WIDE R6, R7, 0x4, R2 ;  /* 0x0000000407062825 */ /* 0x000fe200078e0202 */
[----:B------:R-:W3:Y:S04]  /*0880*/  LDG.E.U8 R29, desc[UR6][R4.64] ;  /* 0x00000006041d7981 */ /* 0x000ee8000c1e1100 */
[----:B------:R-:W4:Y:S04]  /*0890*/  @P2 LDG.E.U8 R26, desc[UR6][R6.64+0x3] ;  /* 0x00000306061a2981 */ /* 0x000f28000c1e1100 */
[----:B------:R-:W4:Y:S04]  /*08a0*/  @P2 LDG.E.U8 R27, desc[UR6][R6.64+0x2] ;  /* 0x00000206061b2981 */ /* 0x000f28000c1e1100 */
[----:B------:R-:W5:Y:S04]  /*08b0*/  @P2 LDG.E.U8 R25, desc[UR6][R6.64+0x1] ;  /* 0x0000010606192981 */ /* 0x000f68000c1e1100 */
[----:B------:R-:W5:Y:S01]  /*08c0*/  @P2 LDG.E.U8 R28, desc[UR6][R6.64] ;  /* 0x00000006061c2981 */ /* 0x000f62000c1e1100 */
[----:B------:R-:W-:Y:S01]  /*08d0*/  IMAD R21, R14, 0x4, R21 ;  /* 0x000000040e157824 */ /* 0x000fe200078e0215 */
[----:B--2---:R-:W-:Y:S01]  /*08e0*/  PRMT R23, R24, 0x3340, R23 ;  /* 0x0000334018177816 */ /* 0x004fe20000000017 */
[C---:B------:R-:W-:Y:S01]  /*08f0*/  @P2 IMAD.IADD R24, R14.reuse, 0x1, R17 ;  /* 0x000000010e182824 */ /* 0x040fe200078e0211 */
[----:B---3--:R-:W-:Y:S01]  /*0900*/  PRMT R22, R29, 0x3340, R22 ;  /* 0x000033401d167816 */ /* 0x008fe20000000016 */
[----:B------:R-:W-:-:S04]  /*0910*/  @P2 IMAD.IADD R29, R14, 0x1, R18 ;  /* 0x000000010e1d2824 */ /* 0x000fc800078e0212 */
[----:B------:R-:W-:Y:S01]  /*0920*/  @P2 IMAD R29, R15, R24, R29 ;  /* 0x000000180f1d2224 */ /* 0x000fe200078e021d */
[----:B----4-:R-:W-:-:S03]  /*0930*/  @P2 PRMT R26, R27, 0x3340, R26 ;  /* 0x000033401b1a2816 */ /* 0x010fc6000000001a */
[----:B------:R-:W-:Y:S01]  /*0940*/  @P2 IMAD R29, R29, 0x4, R20 ;  /* 0x000000041d1d2824 */ /* 0x000fe200078e0214 */
[----:B------:R-:W-:Y:S02]  /*0950*/  PRMT R22, R22, 0x5410, R23 ;  /* 0x0000541016167816 */ /* 0x000fe40000000017 */
[----:B-----5:R-:W-:-:S04]  /*0960*/  @P2 PRMT R25, R28, 0x3340, R25 ;  /* 0x000033401c192816 */ /* 0x020fc80000000019 */
[----:B------:R-:W-:Y:S01]  /*0970*/  @P2 PRMT R26, R25, 0x5410, R26 ;  /* 0x00005410191a2816 */ /* 0x000fe2000000001a */
[----:B------:R0:W-:Y:S04]  /*0980*/  STS [R21], R22 ;  /* 0x0000001615007388 */ /* 0x0001e80000000800 */
[----:B------:R0:W-:Y:S02]  /*0990*/  @P2 STS [R29], R26 ;  /* 0x0000001a1d002388 */ /* 0x0001e40000000800 */
.L_x_5:
[----:B------:R-:W-:Y:S05]  /*09a0*/  BSYNC.RECONVERGENT B1 ;  /* 0x0000000000017941 */ /* 0x000fea0003800200 */
.L_x_4:
[----:B------:R-:W-:Y:S04]  /*09b0*/  BSSY.RECONVERGENT B1, `(.L_x_6) ;  /* 0x000001e000017945 */ /* 0x000fe80003800200 */
[----:B------:R-:W-:Y:S05]  /*09c0*/  @!P3 BRA `(.L_x_7) ;  /* 0x000000000070b947 */ /* 0x000fea0003800000 */
[----:B------:R-:W-:Y:S02]  /*09d0*/  VIADDMNMX R12, R14, R12, UR5, PT ;  /* 0x000000050e0c7e46 */ /* 0x000fe4000b80010c */
[----:B-1----:R-:W-:-:S03]  /*09e0*/  @!P1 VIADDMNMX R7, R13, -R14, RZ, !PT ;  /* 0x8000000e0d079246 */ /* 0x002fc600078001ff */
[C---:B------:R-:W-:Y:S02]  /*09f0*/  IMAD R5, R12.reuse, UR8, R13 ;  /* 0x000000080c057c24 */ /* 0x040fe4000f8e020d */
[----:B------:R-:W-:Y:S02]  /*0a00*/  @!P1 IMAD R7, R12, UR8, R7 ;  /* 0x000000080c079c24 */ /* 0x000fe4000f8e0207 */
[----:B------:R-:W-:-:S04]  /*0a10*/  IMAD.WIDE R4, R5, 0x4, R2 ;  /* 0x0000000405047825 */ /* 0x000fc800078e0202 */
[----:B------:R-:W-:Y:S01]  /*0a20*/  @!P1 IMAD.WIDE R2, R7, 0x4, R2 ;  /* 0x0000000407029825 */ /* 0x000fe200078e0202 */
[----:B------:R-:W2:Y:S04]  /*0a30*/  LDG.E.U8 R6, desc[UR6][R4.64+0x3] ;  /* 0x0000030604067981 */ /* 0x000ea8000c1e1100 */
[----:B------:R-:W2:Y:S04]  /*0a40*/  LDG.E.U8 R13, desc[UR6][R4.64+0x2] ;  /* 0x00000206040d7981 */ /* 0x000ea8000c1e1100 */
[----:B------:R-:W3:Y:S04]  /*0a50*/  LDG.E.U8 R12, desc[UR6][R4.64+0x1] ;  /* 0x00000106040c7981 */ /* 0x000ee8000c1e1100 */
[----:B0-----:R0:W3:Y:S04]  /*0a60*/  LDG.E.U8 R21, desc[UR6][R4.64] ;  /* 0x0000000604157981 */ /* 0x0010e8000c1e1100 */
[----:B------:R-:W4:Y:S04]  /*0a70*/  @!P1 LDG.E.U8 R22, desc[UR6][R2.64+0x3] ;  /* 0x0000030602169981 */ /* 0x000f28000c1e1100 */
[----:B------:R-:W4:Y:S04]  /*0a80*/  @!P1 LDG.E.U8 R23, desc[UR6][R2.64+0x2] ;  /* 0x0000020602179981 */ /* 0x000f28000c1e1100 */
[----:B------:R-:W5:Y:S04]  /*0a90*/  @!P1 LDG.E.U8 R24, desc[UR6][R2.64+0x1] ;  /* 0x0000010602189981 */ /* 0x000f68000c1e1100 */
[----:B------:R-:W5:Y:S01]  /*0aa0*/  @!P1 LDG.E.U8 R25, desc[UR6][R2.64] ;  /* 0x0000000602199981 */ /* 0x000f62000c1e1100 */
[----:B------:R-:W-:-:S04]  /*0ab0*/  IMAD.IADD R14, R14, 0x1, R17 ;  /* 0x000000010e0e7824 */ /* 0x000fc800078e0211 */
[----:B------:R-:W-:-:S04]  /*0ac0*/  IMAD R7, R15, R14, RZ ;  /* 0x0000000e0f077224 */ /* 0x000fc800078e02ff */
[----:B0-----:R-:W-:Y:S02]  /*0ad0*/  IMAD.IADD R5, R18, 0x1, R7 ;  /* 0x0000000112057824 */ /* 0x001fe400078e0207 */
[----:B------:R-:W-:Y:S02]  /*0ae0*/  @!P1 IMAD.IADD R7, R7, 0x1, R8 ;  /* 0x0000000107079824 */ /* 0x000fe400078e0208 */
[--C-:B------:R-:W-:Y:S02]  /*0af0*/  IMAD R5, R5, 0x4, R20.reuse ;  /* 0x0000000405057824 */ /* 0x100fe400078e0214 */
[----:B------:R-:W-:Y:S01]  /*0b00*/  @!P1 IMAD R7, R7, 0x4, R20 ;  /* 0x0000000407079824 */ /* 0x000fe200078e0214 */
[----:B--2---:R-:W-:Y:S02]  /*0b10*/  PRMT R6, R13, 0x3340, R6 ;  /* 0x000033400d067816 */ /* 0x004fe40000000006 */
[----:B---3--:R-:W-:-:S04]  /*0b20*/  PRMT R21, R21, 0x3340, R12 ;  /* 0x0000334015157816 */ /* 0x008fc8000000000c */
[----:B------:R-:W-:Y:S02]  /*0b30*/  PRMT R6, R21, 0x5410, R6 ;  /* 0x0000541015067816 */ /* 0x000fe40000000006 */
[----:B----4-:R-:W-:-:S03]  /*0b40*/  @!P1 PRMT R22, R23, 0x3340, R22 ;  /* 0x0000334017169816 */ /* 0x010fc60000000016 */
[----:B------:R2:W-:Y:S01]  /*0b50*/  STS [R5], R6 ;  /* 0x0000000605007388 */ /* 0x0005e20000000800 */
[----:B-----5:R-:W-:-:S04]  /*0b60*/  @!P1 PRMT R25, R25, 0x3340, R24 ;  /* 0x0000334019199816 */ /* 0x020fc80000000018 */
[----:B------:R-:W-:-:S05]  /*0b70*/  @!P1 PRMT R22, R25, 0x5410, R22 ;  /* 0x0000541019169816 */ /* 0x000fca0000000016 */
[----:B------:R2:W-:Y:S02]  /*0b80*/  @!P1 STS [R7], R22 ;  /* 0x0000001607009388 */ /* 0x0005e40000000800 */
.L_x_7:
[----:B------:R-:W-:Y:S05]  /*0b90*/  BSYNC.RECONVERGENT B1 ;  /* 0x0000000000017941 */ /* 0x000fea0003800200 */
.L_x_6:
[----:B------:R-:W-:Y:S05]  /*0ba0*/  @P0 EXIT ;  /* 0x000000000000094d */ /* 0x000fea0003800000 */
[----:B------:R-:W-:Y:S02]  /*0bb0*/  ISETP.GE.AND P0, PT, R0, 0x1, PT ;  /* 0x000000010000780c */ /* 0x000fe40003f06270 */
[----:B-12---:R-:W-:Y:S02]  /*0bc0*/  CS2R R6, SRZ ;  /* 0x0000000000067805 */ /* 0x006fe4000001ff00 */
[----:B------:R-:W-:Y:S02]  /*0bd0*/  CS2R R4, SRZ ;  /* 0x0000000000047805 */ /* 0x000fe4000001ff00 */
[----:B------:R-:W-:-:S07]  /*0be0*/  CS2R R2, SRZ ;  /* 0x0000000000027805 */ /* 0x000fce000001ff00 */
[----:B------:R-:W-:Y:S05]  /*0bf0*/  @!P0 BRA `(.L_x_8) ;  /* 0x0000000c00808947 */ /* 0x000fea0003800000 */
[----:B------:R-:W-:Y:S01]  /*0c00*/  IMAD R5, R8, 0x4, R19 ;  /* 0x0000000408057824 */ /* 0x000fe200078e0213 */
[C---:B------:R-:W-:Y:S01]  /*0c10*/  LOP3.LUT R2, R0.reuse, 0x7ffffff8, RZ, 0xc0, !PT ;  /* 0x7ffffff800027812 */ /* 0x040fe200078ec0ff */
[C---:B------:R-:W-:Y:S01]  /*0c20*/  IMAD.SHL.U32 R3, R0.reuse, 0x4, RZ ;  /* 0x0000000400037824 */ /* 0x040fe200078e00ff */
[C---:B0-----:R-:W-:Y:S01]  /*0c30*/  LOP3.LUT R22, R0.reuse, 0x7, RZ, 0xc0, !PT ;  /* 0x0000000700167812 */ /* 0x041fe200078ec0ff */
[----:B------:R-:W-:Y:S01]  /*0c40*/  IMAD.MOV.U32 R17, RZ, RZ, RZ ;  /* 0x000000ffff117224 */ /* 0x000fe200078e00ff */
[----:B------:R-:W-:Y:S01]  /*0c50*/  LOP3.LUT R23, R0, 0x3, RZ, 0xc0, !PT ;  /* 0x0000000300177812 */ /* 0x000fe200078ec0ff */
[----:B------:R-:W-:Y:S01]  /*0c60*/  IMAD.MOV.U32 R14, RZ, RZ, RZ ;  /* 0x000000ffff0e7224 */ /* 0x000fe200078e00ff */
[----:B------:R-:W-:Y:S01]  /*0c70*/  IADD3 R5, PT, PT, R5, 0x10, R16 ;  /* 0x0000001005057810 */ /* 0x000fe20007ffe010 */
[----:B------:R-:W-:Y:S01]  /*0c80*/  IMAD.MOV.U32 R18, RZ, RZ, RZ ;  /* 0x000000ffff127224 */ /* 0x000fe200078e00ff */
[----:B------:R-:W-:Y:S01]  /*0c90*/  UMOV UR4, URZ ;  /* 0x000000ff00047c82 */ /* 0x000fe20008000000 */
[----:B------:R-:W-:-:S07]  /*0ca0*/  IMAD.MOV R6, RZ, RZ, -R2 ;  /* 0x000000ffff067224 */ /* 0x000fce00078e0a02 */
.L_x_14:
[----:B------:R-:W0:Y:S01]  /*0cb0*/  LDC R7, c[0x0][0x398] ;  /* 0x0000e600ff077b82 */ /* 0x000e220000000800 */
[----:B------:R-:W-:Y:S02]  /*0cc0*/  VIADD R4, R9, UR4 ;  /* 0x0000000409047c36 */ /* 0x000fe40008000000 */
[----:B------:R-:W-:Y:S02]  /*0cd0*/  IMAD.MOV.U32 R0, RZ, RZ, RZ ;  /* 0x000000ffff007224 */ /* 0x000fe400078e00ff */
[----:B------:R-:W-:Y:S01]  /*0ce0*/  IMAD R12, R15, R4, R8 ;  /* 0x000000040f0c7224 */ /* 0x000fe200078e0208 */
[----:B0-----:R-:W-:-:S13]  /*0cf0*/  ISETP.GE.U32.AND P0, PT, R7, 0x8, PT ;  /* 0x000000080700780c */ /* 0x001fda0003f06070 */
[----:B------:R-:W-:Y:S05]  /*0d00*/  @!P0 BRA `(.L_x_9) ;  /* 0x00000004008c8947 */ /* 0x000fea0003800000 */
[----:B------:R-:W-:Y:S02]  /*0d10*/  IMAD R0, R15, R4, RZ ;  /* 0x000000040f007224 */ /* 0x000fe400078e02ff */
[----:B------:R-:W-:Y:S02]  /*0d20*/  IMAD R13, R3, UR4, R16 ;  /* 0x00000004030d7c24 */ /* 0x000fe4000f8e0210 */
[----:B------:R-:W-:Y:S02]  /*0d30*/  IMAD.MOV.U32 R4, RZ, RZ, R6 ;  /* 0x000000ffff047224 */ /* 0x000fe400078e0006 */
[----:B------:R-:W-:Y:S02]  /*0d40*/  IMAD R0, R0, 0x4, R5 ;  /* 0x0000000400007824 */ /* 0x000fe400078e0205 */
[----:B------:R-:W-:-:S07]  /*0d50*/  VIADD R13, R13, 0x10 ;  /* 0x000000100d0d7836 */ /* 0x000fce0000000000 */
.L_x_10:
[----:B------:R-:W0:Y:S01]  /*0d60*/  LDS R24, [R0+-0x10] ;  /* 0xfffff00000187984 */ /* 0x000e220000000800 */
[----:B------:R-:W-:-:S03]  /*0d70*/  VIADD R4, R4, 0x8 ;  /* 0x0000000804047836 */ /* 0x000fc60000000000 */
[----:B------:R-:W1:Y:S02]  /*0d80*/  LDS R25, [R13+-0x10] ;  /* 0xfffff0000d197984 */ /* 0x000e640000000800 */
[----:B------:R-:W-:Y:S02]  /*0d90*/  ISETP.NE.AND P0, PT, R4, RZ, PT ;  /* 0x000000ff0400720c */ /* 0x000fe40003f05270 */
[----:B------:R-:W2:Y:S04]  /*0da0*/  LDS R21, [R0+-0xc] ;  /* 0xfffff40000157984 */ /* 0x000ea80000000800 */
[----:B------:R-:W3:Y:S01]  /*0db0*/  LDS R19, [R13+-0xc] ;  /* 0xfffff4000d137984 */ /* 0x000ee20000000800 */
[----:B0-----:R-:W-:-:S04]  /*0dc0*/  PRMT R26, R24, 0x7770, RZ ;  /* 0x00007770181a7816 */ /* 0x001fc800000000ff */
[----:B------:R-:W-:-:S05]  /*0dd0*/  I2FP.F32.U32 R26, R26 ;  /* 0x0000001a001a7245 */ /* 0x000fca0000201000 */
[----:B-1----:R-:W-:Y:S01]  /*0de0*/  FFMA R18, R25, R26, R18 ;  /* 0x0000001a19127223 */ /* 0x002fe20000000012 */
[C---:B------:R-:W-:Y:S02]  /*0df0*/  PRMT R26, R24.reuse, 0x7771, RZ ;  /* 0x00007771181a7816 */ /* 0x040fe400000000ff */
[----:B------:R-:W-:Y:S02]  /*0e00*/  PRMT R24, R24, 0x7772, RZ ;  /* 0x0000777218187816 */ /* 0x000fe400000000ff */
[----:B------:R-:W-:Y:S02]  /*0e10*/  I2FP.F32.U32 R26, R26 ;  /* 0x0000001a001a7245 */ /* 0x000fe40000201000 */
[----:B------:R-:W-:-:S03]  /*0e20*/  I2FP.F32.U32 R28, R24 ;  /* 0x00000018001c7245 */ /* 0x000fc60000201000 */
[C---:B------:R-:W-:Y:S02]  /*0e30*/  FFMA R24, R25.reuse, R26, R14 ;  /* 0x0000001a19187223 */ /* 0x040fe4000000000e */
[----:B------:R-:W-:Y:S01]  /*0e40*/  FFMA R26, R25, R28, R17 ;  /* 0x0000001c191a7223 */ /* 0x000fe20000000011 */
[----:B--2---:R-:W-:Y:S01]  /*0e50*/  PRMT R17, R21, 0x7770, RZ ;  /* 0x0000777015117816 */ /* 0x004fe200000000ff */
[----:B------:R-:W0:Y:S03]  /*0e60*/  LDS R14, [R0+-0x8] ;  /* 0xfffff800000e7984 */ /* 0x000e260000000800 */
[----:B------:R-:W-:-:S05]  /*0e70*/  I2FP.F32.U32 R17, R17 ;  /* 0x0000001100117245 */ /* 0x000fca0000201000 */
[----:B---3--:R-:W-:Y:S01]  /*0e80*/  FFMA R25, R19, R17, R18 ;  /* 0x0000001113197223 */ /* 0x008fe20000000012 */
[C---:B------:R-:W-:Y:S01]  /*0e90*/  PRMT R17, R21.reuse, 0x7771, RZ ;  /* 0x0000777115117816 */ /* 0x040fe200000000ff */
[----:B------:R-:W1:Y:S01]  /*0ea0*/  LDS R18, [R13+-0x8] ;  /* 0xfffff8000d127984 */ /* 0x000e620000000800 */
[----:B------:R-:W-:Y:S02]  /*0eb0*/  PRMT R21, R21, 0x7772, RZ ;  /* 0x0000777215157816 */ /* 0x000fe400000000ff */
[----:B------:R-:W-:Y:S02]  /*0ec0*/  I2FP.F32.U32 R17, R17 ;  /* 0x0000001100117245 */ /* 0x000fe40000201000 */
[----:B------:R-:W-:-:S03]  /*0ed0*/  I2FP.F32.U32 R21, R21 ;  /* 0x0000001500157245 */ /* 0x000fc60000201000 */
[C---:B------:R-:W-:Y:S02]  /*0ee0*/  FFMA R27, R19.reuse, R17, R24 ;  /* 0x00000011131b7223 */ /* 0x040fe40000000018 */
[----:B------:R-:W2:Y:S01]  /*0ef0*/  LDS R17, [R0+-0x4] ;  /* 0xfffffc0000117984 */ /* 0x000ea20000000800 */
[----:B------:R-:W-:-:S03]  /*0f00*/  FFMA R21, R19, R21, R26 ;  /* 0x0000001513157223 */ /* 0x000fc6000000001a */
        /* <DEDUP_REMOVED lines=11> */
[----:B------:R-:W0:Y:S03]  /*0fc0*/  LDS R14, [R0] ;  /* 0x00000000000e7984 */ /* 0x000e260000000800 */
[----:B------:R-:W-:-:S05]  /*0fd0*/  I2FP.F32.U32 R18, R18 ;  /* 0x0000001200127245 */ /* 0x000fca0000201000 */
[----:B---3--:R-:W-:Y:S01]  /*0fe0*/  FFMA R21, R19, R18, R24 ;  /* 0x0000001213157223 */ /* 0x008fe20000000018 */
[----:B------:R-:W-:Y:S01]  /*0ff0*/  PRMT R24, R17, 0x7771, RZ ;  /* 0x0000777111187816 */ /* 0x000fe200000000ff */
[----:B------:R-:W1:Y:S03]  /*1000*/  LDS R18, [R13] ;  /* 0x000000000d127984 */ /* 0x000e660000000800 */
[----:B------:R-:W-:-:S05]  /*1010*/  I2FP.F32.U32 R24, R24 ;  /* 0x0000001800187245 */ /* 0x000fca0000201000 */
[----:B------:R-:W-:Y:S01]  /*1020*/  FFMA R25, R19, R24, R26 ;  /* 0x0000001813197223 */ /* 0x000fe2000000001a */
[----:B------:R-:W-:Y:S02]  /*1030*/  PRMT R24, R17, 0x7772, RZ ;  /* 0x0000777211187816 */ /* 0x000fe400000000ff */
[----:B------:R-:W2:Y:S02]  /*1040*/  LDS R17, [R0+0x4] ;  /* 0x0000040000117984 */ /* 0x000ea40000000800 */
[----:B------:R-:W-:-:S05]  /*1050*/  I2FP.F32.U32 R24, R24 ;  /* 0x0000001800187245 */ /* 0x000fca0000201000 */
[----:B------:R-:W-:Y:S02]  /*1060*/  FFMA R27, R19, R24, R28 ;  /* 0x00000018131b7223 */ /* 0x000fe4000000001c */
[----:B------:R-:W3:Y:S01]  /*1070*/  LDS R19, [R13+0x4] ;  /* 0x000004000d137984 */ /* 0x000ee20000000800 */
        /* <DEDUP_REMOVED lines=10> */
[----:B------:R-:W0:Y:S03]  /*1120*/  LDS R14, [R0+0x8] ;  /* 0x00000800000e7984 */ /* 0x000e260000000800 */
[----:B------:R-:W-:-:S05]  /*1130*/  I2FP.F32.U32 R18, R18 ;  /* 0x0000001200127245 */ /* 0x000fca0000201000 */
[----:B---3--:R-:W-:Y:S01]  /*1140*/  FFMA R21, R19, R18, R24 ;  /* 0x0000001213157223 */ /* 0x008fe20000000018 */
[----:B------:R-:W-:Y:S01]  /*1150*/  PRMT R24, R17, 0x7771, RZ ;  /* 0x0000777111187816 */ /* 0x000fe200000000ff */
[----:B------:R-:W1:Y:S03]  /*1160*/  LDS R18, [R13+0x8] ;  /* 0x000008000d127984 */ /* 0x000e660000000800 */
[----:B------:R-:W-:-:S05]  /*1170*/  I2FP.F32.U32 R24, R24 ;  /* 0x0000001800187245 */ /* 0x000fca0000201000 */
[----:B------:R-:W-:Y:S01]  /*1180*/  FFMA R25, R19, R24, R26 ;  /* 0x0000001813197223 */ /* 0x000fe2000000001a */
[----:B------:R-:W-:Y:S02]  /*1190*/  PRMT R24, R17, 0x7772, RZ ;  /* 0x0000777211187816 */ /* 0x000fe400000000ff */
[----:B------:R2:W3:Y:S02]  /*11a0*/  LDS R17, [R0+0xc] ;  /* 0x00000c0000117984 */ /* 0x0004e40000000800 */
[----:B------:R-:W-:-:S05]  /*11b0*/  I2FP.F32.U32 R24, R24 ;  /* 0x0000001800187245 */ /* 0x000fca0000201000 */
[----:B------:R-:W-:Y:S01]  /*11c0*/  FFMA R27, R19, R24, R28 ;  /* 0x00000018131b7223 */ /* 0x000fe2000000001c */
[----:B--2---:R-:W-:Y:S01]  /*11d0*/  VIADD R0, R0, 0x20 ;  /* 0x0000002000007836 */ /* 0x004fe20000000000 */
[----:B------:R2:W4:Y:S02]  /*11e0*/  LDS R19, [R13+0xc] ;  /* 0x00000c000d137984 */ /* 0x0005240000000800 */
[----:B--2---:R-:W-:Y:S01]  /*11f0*/  VIADD R13, R13, 0x20 ;  /* 0x000000200d0d7836 */ /* 0x004fe20000000000 */
[----:B0-----:R-:W-:-:S04]  /*1200*/  PRMT R24, R14, 0x7770, RZ ;  /* 0x000077700e187816 */ /* 0x001fc800000000ff */
[----:B------:R-:W-:-:S05]  /*1210*/  I2FP.F32.U32 R24, R24 ;  /* 0x0000001800187245 */ /* 0x000fca0000201000 */
[----:B-1----:R-:W-:Y:S01]  /*1220*/  FFMA R24, R18, R24, R21 ;  /* 0x0000001812187223 */ /* 0x002fe20000000015 */
[C---:B------:R-:W-:Y:S02]  /*1230*/  PRMT R21, R14.reuse, 0x7771, RZ ;  /* 0x000077710e157816 */ /* 0x040fe400000000ff */
[----:B------:R-:W-:Y:S02]  /*1240*/  PRMT R14, R14, 0x7772, RZ ;  /* 0x000077720e0e7816 */ /* 0x000fe400000000ff */
[----:B------:R-:W-:Y:S02]  /*1250*/  I2FP.F32.U32 R21, R21 ;  /* 0x0000001500157245 */ /* 0x000fe40000201000 */
[----:B------:R-:W-:-:S03]  /*1260*/  I2FP.F32.U32 R26, R14 ;  /* 0x0000000e001a7245 */ /* 0x000fc60000201000 */
[C---:B------:R-:W-:Y:S01]  /*1270*/  FFMA R14, R18.reuse, R21, R25 ;  /* 0x00000015120e7223 */ /* 0x040fe20000000019 */
[C---:B---3--:R-:W-:Y:S01]  /*1280*/  PRMT R21, R17.reuse, 0x7771, RZ ;  /* 0x0000777111157816 */ /* 0x048fe200000000ff */
[----:B------:R-:W-:Y:S01]  /*1290*/  FFMA R26, R18, R26, R27 ;  /* 0x0000001a121a7223 */ /* 0x000fe2000000001b */
[C---:B------:R-:W-:Y:S02]  /*12a0*/  PRMT R18, R17.reuse, 0x7770, RZ ;  /* 0x0000777011127816 */ /* 0x040fe400000000ff */
[----:B------:R-:W-:Y:S02]  /*12b0*/  PRMT R17, R17, 0x7772, RZ ;  /* 0x0000777211117816 */ /* 0x000fe400000000ff */
[----:B------:R-:W-:Y:S02]  /*12c0*/  I2FP.F32.U32 R18, R18 ;  /* 0x0000001200127245 */ /* 0x000fe40000201000 */
[----:B------:R-:W-:Y:S02]  /*12d0*/  I2FP.F32.U32 R21, R21 ;  /* 0x0000001500157245 */ /* 0x000fe40000201000 */
[----:B------:R-:W-:Y:S01]  /*12e0*/  I2FP.F32.U32 R17, R17 ;  /* 0x0000001100117245 */ /* 0x000fe20000201000 */
[----:B----4-:R-:W-:-:S02]  /*12f0*/  FFMA R18, R19, R18, R24 ;  /* 0x0000001213127223 */ /* 0x010fc40000000018 */
[C---:B------:R-:W-:Y:S02]  /*1300*/  FFMA R14, R19.reuse, R21, R14 ;  /* 0x00000015130e7223 */ /* 0x040fe4000000000e */
[----:B------:R-:W-:Y:S01]  /*1310*/  FFMA R17, R19, R17, R26 ;  /* 0x0000001113117223 */ /* 0x000fe2000000001a */
[----:B------:R-:W-:Y:S06]  /*1320*/  @P0 BRA `(.L_x_10) ;  /* 0xfffffff8008c0947 */ /* 0x000fec000383ffff */
[----:B------:R-:W-:-:S07]  /*1330*/  IMAD.MOV.U32 R0, RZ, RZ, R2 ;  /* 0x000000ffff007224 */ /* 0x000fce00078e0002 */
.L_x_9:
[----:B------:R-:W-:-:S13]  /*1340*/  ISETP.NE.AND P0, PT, R22, RZ, PT ;  /* 0x000000ff1600720c */ /* 0x000fda0003f05270 */
[----:B------:R-:W-:Y:S05]  /*1350*/  @!P0 BRA `(.L_x_11) ;  /* 0x0000000400908947 */ /* 0x000fea0003800000 */
[----:B------:R-:W-:Y:S01]  /*1360*/  VIADD R4, R22, 0xffffffff ;  /* 0xffffffff16047836 */ /* 0x000fe20000000000 */
[----:B------:R-:W-:-:S04]  /*1370*/  ISETP.NE.AND P1, PT, R23, RZ, PT ;  /* 0x000000ff1700720c */ /* 0x000fc80003f25270 */
[----:B------:R-:W-:-:S13]  /*1380*/  ISETP.GE.U32.AND P0, PT, R4, 0x3, PT ;  /* 0x000000030400780c */ /* 0x000fda0003f06070 */
[----:B------:R-:W-:Y:S05]  /*1390*/  @!P0 BRA `(.L_x_12) ;  /* 0x0000000000c48947 */ /* 0x000fea0003800000 */
[--C-:B------:R-:W-:Y:S02]  /*13a0*/  IMAD.IADD R21, R12, 0x1, R0.reuse ;  /* 0x000000010c157824 */ /* 0x100fe400078e0200 */
[----:B------:R-:W-:Y:S02]  /*13b0*/  IMAD R13, R7, UR4, R0 ;  /* 0x00000004070d7c24 */ /* 0x000fe4000f8e0200 */
[----:B------:R-:W-:Y:S02]  /*13c0*/  IMAD R21, R21, 0x4, R20 ;  /* 0x0000000415157824 */ /* 0x000fe400078e0214 */
[----:B------:R-:W-:Y:S02]  /*13d0*/  IMAD R13, R13, 0x4, R16 ;  /* 0x000000040d0d7824 */ /* 0x000fe400078e0210 */
[----:B------:R-:W-:Y:S01]  /*13e0*/  VIADD R0, R0, 0x4 ;  /* 0x0000000400007836 */ /* 0x000fe20000000000 */
[----:B------:R-:W0:Y:S04]  /*13f0*/  LDS R24, [R21] ;  /* 0x0000000015187984 */ /* 0x000e280000000800 */
[----:B------:R-:W-:Y:S04]  /*1400*/  LDS R25, [R13] ;  /* 0x000000000d197984 */ /* 0x000fe80000000800 */
[----:B------:R-:W1:Y:S01]  /*1410*/  LDS R4, [R21+0x4] ;  /* 0x0000040015047984 */ /* 0x000e620000000800 */
[----:B0-----:R-:W-:-:S02]  /*1420*/  PRMT R19, R24, 0x7770, RZ ;  /* 0x0000777018137816 */ /* 0x001fc400000000ff */
[----:B------:R-:W-:Y:S02]  /*1430*/  PRMT R26, R24, 0x7771, RZ ;  /* 0x00007771181a7816 */ /* 0x000fe400000000ff */
[----:B------:R-:W-:Y:S02]  /*1440*/  I2FP.F32.U32 R19, R19 ;  /* 0x0000001300137245 */ /* 0x000fe40000201000 */
[----:B------:R-:W-:Y:S02]  /*1450*/  I2FP.F32.U32 R26, R26 ;  /* 0x0000001a001a7245 */ /* 0x000fe40000201000 */
[----:B-1----:R-:W-:Y:S01]  /*1460*/  PRMT R27, R4, 0x7770, RZ ;  /* 0x00007770041b7816 */ /* 0x002fe200000000ff */
[C---:B------:R-:W-:Y:S02]  /*1470*/  FFMA R18, R25.reuse, R19, R18 ;  /* 0x0000001319127223 */ /* 0x040fe40000000012 */
[----:B------:R-:W0:Y:S01]  /*1480*/  LDS R19, [R13+0x4] ;  /* 0x000004000d137984 */ /* 0x000e220000000800 */
[----:B------:R-:W-:Y:S01]  /*1490*/  FFMA R14, R25, R26, R14 ;  /* 0x0000001a190e7223 */ /* 0x000fe2000000000e */
[----:B------:R-:W-:-:S02]  /*14a0*/  PRMT R26, R24, 0x7772, RZ ;  /* 0x00007772181a7816 */ /* 0x000fc400000000ff */
[----:B------:R-:W1:Y:S01]  /*14b0*/  LDS R24, [R21+0x8] ;  /* 0x0000080015187984 */ /* 0x000e620000000800 */
[----:B------:R-:W-:Y:S02]  /*14c0*/  I2FP.F32.U32 R27, R27 ;  /* 0x0000001b001b7245 */ /* 0x000fe40000201000 */
[----:B------:R-:W-:-:S05]  /*14d0*/  I2FP.F32.U32 R26, R26 ;  /* 0x0000001a001a7245 */ /* 0x000fca0000201000 */
[----:B------:R-:W-:Y:S02]  /*14e0*/  FFMA R28, R25, R26, R17 ;  /* 0x0000001a191c7223 */ /* 0x000fe40000000011 */
[----:B------:R-:W2:Y:S04]  /*14f0*/  LDS R25, [R13+0x8] ;  /* 0x000008000d197984 */ /* 0x000ea80000000800 */
[----:B------:R-:W3:Y:S04]  /*1500*/  LDS R26, [R21+0xc] ;  /* 0x00000c00151a7984 */ /* 0x000ee80000000800 */
[----:B------:R4:W5:Y:S01]  /*1510*/  LDS R17, [R13+0xc] ;  /* 0x00000c000d117984 */ /* 0x0009620000000800 */
[----:B0-----:R-:W-:Y:S01]  /*1520*/  FFMA R18, R19, R27, R18 ;  /* 0x0000001b13127223 */ /* 0x001fe20000000012 */
[----:B------:R-:W-:-:S02]  /*1530*/  PRMT R27, R4, 0x7771, RZ ;  /* 0x00007771041b7816 */ /* 0x000fc400000000ff */
[----:B------:R-:W-:Y:S02]  /*1540*/  PRMT R4, R4, 0x7772, RZ ;  /* 0x0000777204047816 */ /* 0x000fe400000000ff */
[----:B------:R-:W-:Y:S02]  /*1550*/  I2FP.F32.U32 R27, R27 ;  /* 0x0000001b001b7245 */ /* 0x000fe40000201000 */
[----:B------:R-:W-:Y:S02]  /*1560*/  I2FP.F32.U32 R29, R4 ;  /* 0x00000004001d7245 */ /* 0x000fe40000201000 */
[C---:B-1----:R-:W-:Y:S01]  /*1570*/  PRMT R4, R24.reuse, 0x7770, RZ ;  /* 0x0000777018047816 */ /* 0x042fe200000000ff */
[C---:B------:R-:W-:Y:S02]  /*1580*/  FFMA R14, R19.reuse, R27, R14 ;  /* 0x0000001b130e7223 */ /* 0x040fe4000000000e */
[----:B------:R-:W-:Y:S01]  /*1590*/  FFMA R28, R19, R29, R28 ;  /* 0x0000001d131c7223 */ /* 0x000fe2000000001c */
[----:B------:R-:W-:-:S02]  /*15a0*/  PRMT R19, R24, 0x7771, RZ ;  /* 0x0000777118137816 */ /* 0x000fc400000000ff */
[----:B------:R-:W-:Y:S02]  /*15b0*/  PRMT R24, R24, 0x7772, RZ ;  /* 0x0000777218187816 */ /* 0x000fe400000000ff */
[----:B------:R-:W-:Y:S02]  /*15c0*/  I2FP.F32.U32 R4, R4 ;  /* 0x0000000400047245 */ /* 0x000fe40000201000 */
[----:B----4-:R-:W-:Y:S02]  /*15d0*/  I2FP.F32.U32 R13, R24 ;  /* 0x00000018000d7245 */ /* 0x010fe40000201000 */
[----:B------:R-:W-:Y:S01]  /*15e0*/  I2FP.F32.U32 R19, R19 ;  /* 0x0000001300137245 */ /* 0x000fe20000201000 */
[C---:B--2---:R-:W-:Y:S01]  /*15f0*/  FFMA R18, R25.reuse, R4, R18 ;  /* 0x0000000419127223 */ /* 0x044fe20000000012 */
[C---:B---3--:R-:W-:Y:S01]  /*1600*/  PRMT R4, R26.reuse, 0x7770, RZ ;  /* 0x000077701a047816 */ /* 0x048fe200000000ff */
[C---:B------:R-:W-:Y:S01]  /*1610*/  FFMA R28, R25.reuse, R13, R28 ;  /* 0x0000000d191c7223 */ /* 0x040fe2000000001c */
[C---:B------:R-:W-:Y:S01]  /*1620*/  PRMT R13, R26.reuse, 0x7771, RZ ;  /* 0x000077711a0d7816 */ /* 0x040fe200000000ff */
[----:B------:R-:W-:Y:S01]  /*1630*/  FFMA R14, R25, R19, R14 ;  /* 0x00000013190e7223 */ /* 0x000fe2000000000e */
[----:B------:R-:W-:-:S02]  /*1640*/  PRMT R26, R26, 0x7772, RZ ;  /* 0x000077721a1a7816 */ /* 0x000fc400000000ff */
[----:B------:R-:W-:Y:S02]  /*1650*/  I2FP.F32.U32 R4, R4 ;  /* 0x0000000400047245 */ /* 0x000fe40000201000 */
[----:B------:R-:W-:Y:S02]  /*1660*/  I2FP.F32.U32 R13, R13 ;  /* 0x0000000d000d7245 */ /* 0x000fe40000201000 */
[----:B------:R-:W-:Y:S01]  /*1670*/  I2FP.F32.U32 R19, R26 ;  /* 0x0000001a00137245 */ /* 0x000fe20000201000 */
[C---:B-----5:R-:W-:Y:S02]  /*1680*/  FFMA R18, R17.reuse, R4, R18 ;  /* 0x0000000411127223 */ /* 0x060fe40000000012 */
[C---:B------:R-:W-:Y:S02]  /*1690*/  FFMA R14, R17.reuse, R13, R14 ;  /* 0x0000000d110e7223 */ /* 0x040fe4000000000e */
[----:B------:R-:W-:-:S07]  /*16a0*/  FFMA R17, R17, R19, R28 ;  /* 0x0000001311117223 */ /* 0x000fce000000001c */
.L_x_12:
[----:B------:R-:W-:Y:S05]  /*16b0*/  @!P1 BRA `(.L_x_11) ;  /* 0x0000000000b89947 */ /* 0x000fea0003800000 */
[----:B------:R-:W-:Y:S02]  /*16c0*/  ISETP.NE.AND P0, PT, R23, 0x1, PT ;  /* 0x000000011700780c */ /* 0x000fe40003f05270 */
[----:B------:R-:W-:-:S11]  /*16d0*/  LOP3.LUT P1, RZ, R7, 0x1, RZ, 0xc0, !PT ;  /* 0x0000000107ff7812 */ /* 0x000fd6000782c0ff */
[----:B------:R-:W-:Y:S05]  /*16e0*/  @!P0 BRA `(.L_x_13) ;  /* 0x00000000006c8947 */ /* 0x000fea0003800000 */
[----:B------:R-:W-:-:S04]  /*16f0*/  IMAD.IADD R13, R12, 0x1, R0 ;  /* 0x000000010c0d7824 */ /* 0x000fc800078e0200 */
[----:B------:R-:W-:Y:S02]  /*1700*/  IMAD R24, R13, 0x4, R20 ;  /* 0x000000040d187824 */ /* 0x000fe400078e0214 */
[----:B------:R-:W-:Y:S02]  /*1710*/  IMAD R13, R7, UR4, R0 ;  /* 0x00000004070d7c24 */ /* 0x000fe4000f8e0200 */
[----:B------:R-:W-:Y:S01]  /*1720*/  VIADD R0, R0, 0x2 ;  /* 0x0000000200007836 */ /* 0x000fe20000000000 */
[----:B------:R-:W0:Y:S01]  /*1730*/  LDS R25, [R24] ;  /* 0x0000000018197984 */ /* 0x000e220000000800 */
[----:B------:R-:W-:-:S03]  /*1740*/  IMAD R21, R13, 0x4, R16 ;  /* 0x000000040d157824 */ /* 0x000fc600078e0210 */
[----:B------:R-:W-:Y:S04]  /*1750*/  LDS R4, [R24+0x4] ;  /* 0x0000040018047984 */ /* 0x000fe80000000800 */
[----:B------:R-:W1:Y:S04]  /*1760*/  LDS R13, [R21] ;  /* 0x00000000150d7984 */ /* 0x000e680000000800 */
[----:B------:R2:W3:Y:S01]  /*1770*/  LDS R19, [R21+0x4] ;  /* 0x0000040015137984 */ /* 0x0004e20000000800 */
[C---:B0-----:R-:W-:Y:S02]  /*1780*/  PRMT R26, R25.reuse, 0x7770, RZ ;  /* 0x00007770191a7816 */ /* 0x041fe400000000ff */
[----:B------:R-:W-:-:S02]  /*1790*/  PRMT R27, R25, 0x7771, RZ ;  /* 0x00007771191b7816 */ /* 0x000fc400000000ff */
[----:B------:R-:W-:Y:S02]  /*17a0*/  PRMT R25, R25, 0x7772, RZ ;  /* 0x0000777219197816 */ /* 0x000fe400000000ff */
[----:B------:R-:W-:Y:S02]  /*17b0*/  I2FP.F32.U32 R26, R26 ;  /* 0x0000001a001a7245 */ /* 0x000fe40000201000 */
[----:B------:R-:W-:Y:S02]  /*17c0*/  I2FP.F32.U32 R27, R27 ;  /* 0x0000001b001b7245 */ /* 0x000fe40000201000 */
[----:B------:R-:W-:Y:S01]  /*17d0*/  I2FP.F32.U32 R28, R25 ;  /* 0x00000019001c7245 */ /* 0x000fe20000201000 */
[C---:B-1----:R-:W-:Y:S02]  /*17e0*/  FFMA R18, R13.reuse, R26, R18 ;  /* 0x0000001a0d127223 */ /* 0x042fe40000000012 */
[C---:B------:R-:W-:Y:S02]  /*17f0*/  FFMA R14, R13.reuse, R27, R14 ;  /* 0x0000001b0d0e7223 */ /* 0x040fe4000000000e */
[----:B------:R-:W-:Y:S01]  /*1800*/  FFMA R28, R13, R28, R17 ;  /* 0x0000001c0d1c7223 */ /* 0x000fe20000000011 */
[----:B------:R-:W-:-:S02]  /*1810*/  PRMT R13, R4, 0x7770, RZ ;  /* 0x00007770040d7816 */ /* 0x000fc400000000ff */
[C---:B------:R-:W-:Y:S02]  /*1820*/  PRMT R17, R4.reuse, 0x7771, RZ ;  /* 0x0000777104117816 */ /* 0x040fe400000000ff */
[----:B------:R-:W-:Y:S02]  /*1830*/  PRMT R4, R4, 0x7772, RZ ;  /* 0x0000777204047816 */ /* 0x000fe400000000ff */
[----:B------:R-:W-:Y:S02]  /*1840*/  I2FP.F32.U32 R17, R17 ;  /* 0x0000001100117245 */ /* 0x000fe40000201000 */
[----:B------:R-:W-:Y:S02]  /*1850*/  I2FP.F32.U32 R13, R13 ;  /* 0x0000000d000d7245 */ /* 0x000fe40000201000 */
[----:B--2---:R-:W-:Y:S01]  /*1860*/  I2FP.F32.U32 R21, R4 ;  /* 0x0000000400157245 */ /* 0x004fe20000201000 */
[C---:B---3--:R-:W-:Y:S02]  /*1870*/  FFMA R14, R19.reuse, R17, R14 ;  /* 0x00000011130e7223 */ /* 0x048fe4000000000e */
[----:B------:R-:W-:-:S02]  /*1880*/  FFMA R18, R19, R13, R18 ;  /* 0x0000000d13127223 */ /* 0x000fc40000000012 */
[----:B------:R-:W-:-:S07]  /*1890*/  FFMA R17, R19, R21, R28 ;  /* 0x0000001513117223 */ /* 0x000fce000000001c */
.L_x_13:
[----:B------:R-:W-:Y:S05]  /*18a0*/  @!P1 BRA `(.L_x_11) ;  /* 0x00000000003c9947 */ /* 0x000fea0003800000 */
[----:B------:R-:W-:-:S04]  /*18b0*/  IMAD.IADD R13, R12, 0x1, R0 ;  /* 0x000000010c0d7824 */ /* 0x000fc800078e0200 */
[----:B------:R-:W-:Y:S02]  /*18c0*/  IMAD R4, R13, 0x4, R20 ;  /* 0x000000040d047824 */ /* 0x000fe400078e0214 */
[----:B------:R-:W-:-:S04]  /*18d0*/  IMAD R13, R7, UR4, R0 ;  /* 0x00000004070d7c24 */ /* 0x000fc8000f8e0200 */
[----:B------:R-:W0:Y:S01]  /*18e0*/  LDS R4, [R4] ;  /* 0x0000000004047984 */ /* 0x000e220000000800 */
[----:B------:R-:W-:-:S06]  /*18f0*/  IMAD R13, R13, 0x4, R16 ;  /* 0x000000040d0d7824 */ /* 0x000fcc00078e0210 */
[----:B------:R-:W1:Y:S01]  /*1900*/  LDS R13, [R13] ;  /* 0x000000000d0d7984 */ /* 0x000e620000000800 */
[C---:B0-----:R-:W-:Y:S02]  /*1910*/  PRMT R12, R4.reuse, 0x7771, RZ ;  /* 0x00007771040c7816 */ /* 0x041fe400000000ff */
[C---:B------:R-:W-:Y:S02]  /*1920*/  PRMT R0, R4.reuse, 0x7770, RZ ;  /* 0x0000777004007816 */ /* 0x040fe400000000ff */
[----:B------:R-:W-:Y:S02]  /*1930*/  PRMT R19, R4, 0x7772, RZ ;  /* 0x0000777204137816 */ /* 0x000fe400000000ff */
[----:B------:R-:W-:Y:S02]  /*1940*/  I2FP.F32.U32 R21, R12 ;  /* 0x0000000c00157245 */ /* 0x000fe40000201000 */
[----:B------:R-:W-:Y:S02]  /*1950*/  I2FP.F32.U32 R0, R0 ;  /* 0x0000000000007245 */ /* 0x000fe40000201000 */
[----:B------:R-:W-:Y:S01]  /*1960*/  I2FP.F32.U32 R12, R19 ;  /* 0x00000013000c7245 */ /* 0x000fe20000201000 */
[----:B-1----:R-:W-:-:S02]  /*1970*/  FFMA R14, R13, R21, R14 ;  /* 0x000000150d0e7223 */ /* 0x002fc4000000000e */
[C---:B------:R-:W-:Y:S02]  /*1980*/  FFMA R18, R13.reuse, R0, R18 ;  /* 0x000000000d127223 */ /* 0x040fe40000000012 */
[----:B------:R-:W-:-:S07]  /*1990*/  FFMA R17, R13, R12, R17 ;  /* 0x0000000c0d117223 */ /* 0x000fce0000000011 */
.L_x_11:
[----:B------:R-:W-:-:S06]  /*19a0*/  UIADD3 UR4, UPT, UPT, UR4, 0x1, URZ ;  /* 0x0000000104047890 */ /* 0x000fcc000fffe0ff */
[----:B------:R-:W-:-:S13]  /*19b0*/  ISETP.NE.AND P0, PT, R7, UR4, PT ;  /* 0x0000000407007c0c */ /* 0x000fda000bf05270 */
[----:B------:R-:W-:Y:S05]  /*19c0*/  @P0 BRA `(.L_x_14) ;  /* 0xfffffff000b80947 */ /* 0x000fea000383ffff */
[----:B------:R1:W2:Y:S08]  /*19d0*/  F2F.F64.F32 R6, R18 ;  /* 0x0000001200067310 */ /* 0x0002b00000201800 */
[----:B------:R1:W3:Y:S08]  /*19e0*/  F2F.F64.F32 R4, R14 ;  /* 0x0000000e00047310 */ /* 0x0002f00000201800 */
[----:B--2---:R1:W4:Y:S02]  /*19f0*/  F2F.F64.F32 R2, R17 ;  /* 0x0000001100027310 */ /* 0x0043240000201800 */
.L_x_8:
[----:B------:R-:W-:Y:S01]  /*1a00*/  DSETP.MIN.AND P2, P3, R6, 255, PT ;  /* 0x406fe0000600742a */ /* 0x000fe20003b40000 */
[----:B------:R-:W-:Y:S01]  /*1a10*/  IMAD.MOV.U32 R0, RZ, RZ, R7 ;  /* 0x000000ffff007224 */ /* 0x000fe200078e0007 */
[----:B---3--:R-:W-:Y:S01]  /*1a20*/  DSETP.MIN.AND P4, P5, R4, 255, PT ;  /* 0x406fe0000400742a */ /* 0x008fe20003d80000 */
[----:B------:R-:W-:Y:S01]  /*1a30*/  IMAD.MOV.U32 R12, RZ, RZ, 0x80000 ;  /* 0x00080000ff0c7424 */ /* 0x000fe200078e00ff */
[----:B----4-:R-:W-:Y:S01]  /*1a40*/  DSETP.MIN.AND P0, P1, R2, 255, PT ;  /* 0x406fe0000200742a */ /* 0x010fe20003900000 */
[----:B------:R-:W-:Y:S01]  /*1a50*/  IMAD.MOV.U32 R8, RZ, RZ, R5 ;  /* 0x000000ffff087224 */ /* 0x000fe200078e0005 */
[----:B------:R-:W-:Y:S01]  /*1a60*/  FSEL R9, R0, 3.748046875, P2 ;  /* 0x406fe00000097808 */ /* 0x000fe20001000000 */
[----:B------:R-:W-:Y:S01]  /*1a70*/  IMAD.MOV.U32 R7, RZ, RZ, R4 ;  /* 0x000000ffff077224 */ /* 0x000fe200078e0004 */
[----:B------:R-:W-:Y:S01]  /*1a80*/  SEL R4, R6, RZ, P2 ;  /* 0x000000ff06047207 */ /* 0x000fe20001000000 */
[----:B-1----:R-:W-:Y:S01]  /*1a90*/  IMAD.MOV.U32 R14, RZ, RZ, 0x80000 ;  /* 0x00080000ff0e7424 */ /* 0x002fe200078e00ff */
[----:B------:R-:W-:Y:S01]  /*1aa0*/  FSEL R13, R8, 3.748046875, P4 ;  /* 0x406fe000080d7808 */ /* 0x000fe20002000000 */
[----:B------:R-:W-:Y:S01]  /*1ab0*/  IMAD.MOV.U32 R0, RZ, RZ, R3 ;  /* 0x000000ffff007224 */ /* 0x000fe200078e0003 */
[----:B------:R-:W-:Y:S01]  /*1ac0*/  SEL R6, R7, RZ, P4 ;  /* 0x000000ff07067207 */ /* 0x000fe20002000000 */
[----:B------:R-:W-:Y:S01]  /*1ad0*/  IMAD.MOV.U32 R8, RZ, RZ, 0x80000 ;  /* 0x00080000ff087424 */ /* 0x000fe200078e00ff */
[----:B------:R-:W-:Y:S01]  /*1ae0*/  @P3 LOP3.LUT R9, R12, 0x406fe000, RZ, 0xfc, !PT ;  /* 0x406fe0000c093812 */ /* 0x000fe200078efcff */
[----:B------:R-:W-:Y:S01]  /*1af0*/  IMAD.MOV.U32 R3, RZ, RZ, R4 ;  /* 0x000000ffff037224 */ /* 0x000fe200078e0004 */
[----:B------:R-:W-:Y:S01]  /*1b00*/  @P5 LOP3.LUT R13, R14, 0x406fe000, RZ, 0xfc, !PT ;  /* 0x406fe0000e0d5812 */ /* 0x000fe200078efcff */
[----:B------:R-:W1:Y:S01]  /*1b10*/  LDCU UR4, c[0x0][0x388] ;  /* 0x00007100ff0477ac */ /* 0x000e620008000800 */
[----:B------:R-:W-:Y:S01]  /*1b20*/  FSEL R15, R0, 3.748046875, P0 ;  /* 0x406fe000000f7808 */ /* 0x000fe20000000000 */
[----:B------:R-:W-:Y:S01]  /*1b30*/  IMAD.MOV.U32 R5, RZ, RZ, R9 ;  /* 0x000000ffff057224 */ /* 0x000fe200078e0009 */
[----:B------:R-:W-:Y:S01]  /*1b40*/  @P1 LOP3.LUT R15, R8, 0x406fe000, RZ, 0xfc, !PT ;  /* 0x406fe000080f1812 */ /* 0x000fe200078efcff */
[----:B------:R-:W-:Y:S01]  /*1b50*/  IMAD.MOV.U32 R7, RZ, RZ, R13 ;  /* 0x000000ffff077224 */ /* 0x000fe200078e000d */
[----:B------:R-:W-:Y:S01]  /*1b60*/  SEL R2, R2, RZ, P0 ;  /* 0x000000ff02027207 */ /* 0x000fe20000000000 */
[----:B------:R-:W-:-:S02]  /*1b70*/  IMAD.MOV.U32 R0, RZ, RZ, RZ ;  /* 0x000000ffff007224 */ /* 0x000fc400078e00ff */
[----:B------:R-:W-:Y:S01]  /*1b80*/  DSETP.MAX.AND P3, P4, RZ, R4, PT ;  /* 0x00000004ff00722a */ /* 0x000fe20003c6f000 */
[----:B------:R-:W-:Y:S01]  /*1b90*/  IMAD.MOV.U32 R13, RZ, RZ, R7 ;  /* 0x000000ffff0d7224 */ /* 0x000fe200078e0007 */
[----:B------:R-:W-:Y:S01]  /*1ba0*/  DSETP.MAX.AND P1, P2, RZ, R6, PT ;  /* 0x00000006ff00722a */ /* 0x000fe20003a2f000 */
[----:B------:R-:W-:Y:S02]  /*1bb0*/  IMAD.MOV.U32 R4, RZ, RZ, RZ ;  /* 0x000000ffff047224 */ /* 0x000fe400078e00ff */
[----:B------:R-:W-:Y:S01]  /*1bc0*/  IMAD.MOV.U32 R9, RZ, RZ, R6 ;  /* 0x000000ffff097224 */ /* 0x000fe200078e0006 */
[----:B------:R-:W-:Y:S01]  /*1bd0*/  FSEL R7, R0, R5, P3 ;  /* 0x0000000500077208 */ /* 0x000fe20001800000 */
[----:B------:R-:W-:Y:S01]  /*1be0*/  IMAD.MOV.U32 R6, RZ, RZ, RZ ;  /* 0x000000ffff067224 */ /* 0x000fe200078e00ff */
[----:B------:R-:W-:Y:S01]  /*1bf0*/  SEL R4, R4, R3, P3 ;  /* 0x0000000304047207 */ /* 0x000fe20001800000 */
[----:B------:R-:W-:Y:S01]  /*1c00*/  IMAD.MOV.U32 R3, RZ, RZ, R15 ;  /* 0x000000ffff037224 */ /* 0x000fe200078e000f */
[----:B------:R-:W-:Y:S01]  /*1c10*/  FSEL R15, R0, R13, P1 ;  /* 0x0000000d000f7208 */ /* 0x000fe20000800000 */
[----:B-1----:R-:W-:Y:S01]  /*1c20*/  IMAD R11, R10, UR4, R11 ;  /* 0x000000040a0b7c24 */ /* 0x002fe2000f8e020b */
[----:B------:R-:W-:Y:S01]  /*1c30*/  SEL R6, R6, R9, P1 ;  /* 0x0000000906067207 */ /* 0x000fe20000800000 */
[----:B------:R-:W-:Y:S01]  /*1c40*/  IMAD.MOV.U32 R9, RZ, RZ, R2 ;  /* 0x000000ffff097224 */ /* 0x000fe200078e0002 */
[----:B------:R-:W-:Y:S01]  /*1c50*/  @P4 LOP3.LUT R7, R5, 0x80000, RZ, 0xfc, !PT ;  /* 0x0008000005074812 */ /* 0x000fe200078efcff */
[----:B------:R-:W-:Y:S01]  /*1c60*/  DSETP.MAX.AND P0, P3, RZ, R2, PT ;  /* 0x00000002ff00722a */ /* 0x000fe20003b0f000 */
[----:B------:R-:W-:Y:S01]  /*1c70*/  @P2 LOP3.LUT R15, R13, 0x80000, RZ, 0xfc, !PT ;  /* 0x000800000d0f2812 */ /* 0x000fe200078efcff */
[----:B------:R-:W-:-:S02]  /*1c80*/  IMAD.MOV.U32 R2, RZ, RZ, RZ ;  /* 0x000000ffff027224 */ /* 0x000fc400078e00ff */
[----:B------:R-:W-:Y:S02]  /*1c90*/  IMAD.MOV.U32 R5, RZ, RZ, R7 ;  /* 0x000000ffff057224 */ /* 0x000fe400078e0007 */
[----:B------:R-:W-:Y:S01]  /*1ca0*/  IMAD.MOV.U32 R7, RZ, RZ, R15 ;  /* 0x000000ffff077224 */ /* 0x000fe200078e000f */
[C---:B------:R-:W-:Y:S01]  /*1cb0*/  FSEL R13, R2.reuse, R3, P0 ;  /* 0x00000003020d7208 */ /* 0x040fe20000000000 */
[----:B------:R1:W2:Y:S01]  /*1cc0*/  F2F.F32.F64 R0, R4 ;  /* 0x0000000400007310 */ /* 0x0002a20000301000 */
[----:B------:R-:W-:-:S05]  /*1cd0*/  SEL R2, R2, R9, P0 ;  /* 0x0000000902027207 */ /* 0x000fca0000000000 */
[----:B------:R-:W-:Y:S02]  /*1ce0*/  @P3 LOP3.LUT R13, R3, 0x80000, RZ, 0xfc, !PT ;  /* 0x00080000030d3812 */ /* 0x000fe400078efcff */
[----:B------:R3:W4:Y:S01]  /*1cf0*/  F2F.F32.F64 R6, R6 ;  /* 0x0000000600067310 */ /* 0x0007220000301000 */
[----:B-1----:R-:W1:Y:S02]  /*1d00*/  LDC.64 R4, c[0x0][0x3a0] ;  /* 0x0000e800ff047b82 */ /* 0x002e640000000a00 */
[----:B------:R-:W-:-:S05]  /*1d10*/  IMAD.MOV.U32 R3, RZ, RZ, R13 ;  /* 0x000000ffff037224 */ /* 0x000fca00078e000d */
[----:B------:R5:W0:Y:S01]  /*1d20*/  F2F.F32.F64 R2, R2 ;  /* 0x0000000200027310 */ /* 0x000a220000301000 */
[----:B---3--:R-:W-:-:S07]  /*1d30*/  IMAD.MOV.U32 R7, RZ, RZ, 0xff ;  /* 0x000000ffff077424 */ /* 0x008fce00078e00ff */
[----:B--2---:R-:W2:Y:S01]  /*1d40*/  F2I.U32.TRUNC.NTZ R9, R0 ;  /* 0x0000000000097305 */ /* 0x004ea2000020f000 */
[----:B-----5:R-:W-:-:S07]  /*1d50*/  PRMT R3, R7, 0x7610, R3 ;  /* 0x0000761007037816 */ /* 0x020fce0000000003 */
[----:B----4-:R-:W3:Y:S01]  /*1d60*/  F2I.U32.TRUNC.NTZ R13, R6 ;  /* 0x00000006000d7305 */ /* 0x010ee2000020f000 */
[----:B-1----:R-:W-:-:S05]  /*1d70*/  IMAD.WIDE R4, R11, 0x4, R4 ;  /* 0x000000040b047825 */ /* 0x002fca00078e0204 */
[----:B------:R-:W-:Y:S02]  /*1d80*/  STG.E.U8 desc[UR6][R4.64+0x3], R3 ;  /* 0x0000030304007986 */ /* 0x000fe4000c101106 */
[----:B0-----:R-:W0:Y:S02]  /*1d90*/  F2I.U32.TRUNC.NTZ R15, R2 ;  /* 0x00000002000f7305 */ /* 0x001e24000020f000 */
[----:B--2---:R-:W-:Y:S04]  /*1da0*/  STG.E.U8 desc[UR6][R4.64], R9 ;  /* 0x0000000904007986 */ /* 0x004fe8000c101106 */
[----:B---3--:R-:W-:Y:S04]  /*1db0*/  STG.E.U8 desc[UR6][R4.64+0x1], R13 ;  /* 0x0000010d04007986 */ /* 0x008fe8000c101106 */
[----:B0-----:R-:W-:Y:S01]  /*1dc0*/  STG.E.U8 desc[UR6][R4.64+0x2], R15 ;  /* 0x0000020f04007986 */ /* 0x001fe2000c101106 */
[----:B------:R-:W-:Y:S05]  /*1dd0*/  EXIT ;  /* 0x000000000000794d */ /* 0x000fea0003800000 */
.L_x_15:
[----:B------:R-:W-:-:S00]  /*1de0*/  BRA `(.L_x_15) ;  /* 0xfffffffc00fc7947 */ /* 0x000fc0000383ffff */
[----:B------:R-:W-:-:S00]  /*1df0*/  NOP ;  /* 0x0000000000007918 */ /* 0x000fc00000000000 */
        /* <DEDUP_REMOVED lines=8> */
.L_x_16:


//--------------------- .nv.shared._Z11convolutionPK5pixeliiPKfiPS_ --------------------------
	.section	.nv.shared._Z11convolutionPK5pixeliiPKfiPS_,"aw",@nobits
	.sectionflags	@""
	.align	16
	.zero		1024


//--------------------- .nv.shared.reserved.0     --------------------------
	.section	.nv.shared.reserved.0,"aw",@nobits
	.weak		__nv_reservedSMEM_offset_0_alias
	.size		__nv_reservedSMEM_offset_0_alias, 0, 64
	.other		__nv_reservedSMEM_offset_0_alias,@"STO_CUDA_RESERVED_SHARED STV_DEFAULT"
__nv_reservedSMEM_offset_0_alias:
	.zero		0
	.zero		64


//--------------------- .nv.constant0._Z11convolutionPK5pixeliiPKfiPS_ --------------------------
	.section	.nv.constant0._Z11convolutionPK5pixeliiPKfiPS_,"a",@progbits
	.sectionflags	@""
	.align	4
.nv.constant0._Z11convolutionPK5pixeliiPKfiPS_:
	.zero		936


//--------------------- SYMBOLS --------------------------

	.type		.nv.reservedSmem.offset0,@object
	.size		.nv.reservedSmem.offset0,0x4
	.type		.nv.reservedSmem.cap,@object
	.size		.nv.reservedSmem.cap,0x4
